//
// Generated by NVIDIA NVVM Compiler
//
// Compiler Build ID: CL-36424714
// Cuda compilation tools, release 13.0, V13.0.88
// Based on NVVM 20.0.0
//

.version 9.0
.target sm_100
.address_size 64

	// .globl	_Z28test_tensor_core_gemm_kernelPK6__halfS1_PfiiiP16TensorTestResult

.visible .entry _Z28test_tensor_core_gemm_kernelPK6__halfS1_PfiiiP16TensorTestResult(
	.param .u64 .ptr .align 1 _Z28test_tensor_core_gemm_kernelPK6__halfS1_PfiiiP16TensorTestResult_param_0,
	.param .u64 .ptr .align 1 _Z28test_tensor_core_gemm_kernelPK6__halfS1_PfiiiP16TensorTestResult_param_1,
	.param .u64 .ptr .align 1 _Z28test_tensor_core_gemm_kernelPK6__halfS1_PfiiiP16TensorTestResult_param_2,
	.param .u32 _Z28test_tensor_core_gemm_kernelPK6__halfS1_PfiiiP16TensorTestResult_param_3,
	.param .u32 _Z28test_tensor_core_gemm_kernelPK6__halfS1_PfiiiP16TensorTestResult_param_4,
	.param .u32 _Z28test_tensor_core_gemm_kernelPK6__halfS1_PfiiiP16TensorTestResult_param_5,
	.param .u64 .ptr .align 1 _Z28test_tensor_core_gemm_kernelPK6__halfS1_PfiiiP16TensorTestResult_param_6
)
{
	.reg .pred 	%p<18>;
	.reg .b16 	%rs<2>;
	.reg .b32 	%r<150>;
	.reg .b32 	%f<205>;
	.reg .b64 	%rd<50>;

	ld.param.u64 	%rd6, [_Z28test_tensor_core_gemm_kernelPK6__halfS1_PfiiiP16TensorTestResult_param_0];
	ld.param.u64 	%rd7, [_Z28test_tensor_core_gemm_kernelPK6__halfS1_PfiiiP16TensorTestResult_param_1];
	ld.param.u32 	%r41, [_Z28test_tensor_core_gemm_kernelPK6__halfS1_PfiiiP16TensorTestResult_param_3];
	ld.param.u32 	%r42, [_Z28test_tensor_core_gemm_kernelPK6__halfS1_PfiiiP16TensorTestResult_param_4];
	ld.param.u32 	%r43, [_Z28test_tensor_core_gemm_kernelPK6__halfS1_PfiiiP16TensorTestResult_param_5];
	cvta.to.global.u64 	%rd1, %rd7;
	cvta.to.global.u64 	%rd2, %rd6;
	mov.u32 	%r1, %ctaid.x;
	mov.u32 	%r44, %ntid.x;
	mov.u32 	%r2, %tid.x;
	mad.lo.s32 	%r45, %r1, %r44, %r2;
	shr.u32 	%r3, %r45, 5;
	mov.u32 	%r4, %ctaid.y;
	mov.u32 	%r46, %ntid.y;
	mov.u32 	%r5, %tid.y;
	mad.lo.s32 	%r6, %r4, %r46, %r5;
	setp.lt.s32 	%p2, %r43, 1;
	mov.f32 	%f133, 0f00000000;
	mov.f32 	%f134, %f133;
	mov.f32 	%f135, %f133;
	mov.f32 	%f136, %f133;
	mov.f32 	%f137, %f133;
	mov.f32 	%f138, %f133;
	mov.f32 	%f139, %f133;
	mov.f32 	%f140, %f133;
	@%p2 bra 	$L__BB0_17;
	shl.b32 	%r48, %r3, 4;
	shl.b32 	%r49, %r6, 4;
	setp.lt.s32 	%p3, %r48, %r41;
	setp.lt.s32 	%p4, %r49, %r42;
	and.pred  	%p1, %p3, %p4;
	mul.lo.s32 	%r7, %r43, %r48;
	cvt.u64.u32 	%rd3, %r49;
	add.s32 	%r50, %r43, -1;
	shr.u32 	%r51, %r50, 4;
	add.s32 	%r8, %r51, 1;
	and.b32  	%r9, %r8, 3;
	setp.lt.u32 	%p5, %r43, 49;
	mov.b32 	%r146, 0;
	mov.f32 	%f133, 0f00000000;
	@%p5 bra 	$L__BB0_12;
	mul.lo.s32 	%r143, %r42, 48;
	shl.b32 	%r142, %r42, 5;
	shl.b32 	%r141, %r42, 4;
	and.b32  	%r53, %r8, 536870908;
	neg.s32 	%r139, %r53;
	mov.f32 	%f133, 0f00000000;
	mov.b32 	%r140, 0;
	not.pred 	%p6, %p1;
	mov.u32 	%r144, %r7;
	mov.f32 	%f134, %f133;
	mov.f32 	%f135, %f133;
	mov.f32 	%f136, %f133;
	mov.f32 	%f137, %f133;
	mov.f32 	%f138, %f133;
	mov.f32 	%f139, %f133;
	mov.f32 	%f140, %f133;
	mov.u32 	%r146, %r140;
$L__BB0_3:
	@%p6 bra 	$L__BB0_5;
	mul.wide.u32 	%rd8, %r144, 2;
	add.s64 	%rd9, %rd2, %rd8;
	wmma.load.a.sync.aligned.row.m16n16k16.global.f16 	{%r54, %r55, %r56, %r57, %r58, %r59, %r60, %r61}, [%rd9], %r43;
	cvt.s64.s32 	%rd10, %r140;
	add.s64 	%rd11, %rd10, %rd3;
	shl.b64 	%rd12, %rd11, 1;
	add.s64 	%rd13, %rd1, %rd12;
	wmma.load.b.sync.aligned.col.m16n16k16.global.f16 	{%r62, %r63, %r64, %r65, %r66, %r67, %r68, %r69}, [%rd13], %r42;
	wmma.mma.sync.aligned.row.col.m16n16k16.f32.f32 {%f140, %f139, %f138, %f137, %f136, %f135, %f134, %f133}, {%r54, %r55, %r56, %r57, %r58, %r59, %r60, %r61}, {%r62, %r63, %r64, %r65, %r66, %r67, %r68, %r69}, {%f140, %f139, %f138, %f137, %f136, %f135, %f134, %f133};
$L__BB0_5:
	@%p6 bra 	$L__BB0_7;
	mul.wide.u32 	%rd14, %r144, 2;
	add.s64 	%rd15, %rd2, %rd14;
	add.s64 	%rd16, %rd15, 32;
	wmma.load.a.sync.aligned.row.m16n16k16.global.f16 	{%r70, %r71, %r72, %r73, %r74, %r75, %r76, %r77}, [%rd16], %r43;
	cvt.s64.s32 	%rd17, %r141;
	add.s64 	%rd18, %rd17, %rd3;
	shl.b64 	%rd19, %rd18, 1;
	add.s64 	%rd20, %rd1, %rd19;
	wmma.load.b.sync.aligned.col.m16n16k16.global.f16 	{%r78, %r79, %r80, %r81, %r82, %r83, %r84, %r85}, [%rd20], %r42;
	wmma.mma.sync.aligned.row.col.m16n16k16.f32.f32 {%f140, %f139, %f138, %f137, %f136, %f135, %f134, %f133}, {%r70, %r71, %r72, %r73, %r74, %r75, %r76, %r77}, {%r78, %r79, %r80, %r81, %r82, %r83, %r84, %r85}, {%f140, %f139, %f138, %f137, %f136, %f135, %f134, %f133};
$L__BB0_7:
	@%p6 bra 	$L__BB0_9;
	mul.wide.u32 	%rd21, %r144, 2;
	add.s64 	%rd22, %rd2, %rd21;
	add.s64 	%rd23, %rd22, 64;
	wmma.load.a.sync.aligned.row.m16n16k16.global.f16 	{%r86, %r87, %r88, %r89, %r90, %r91, %r92, %r93}, [%rd23], %r43;
	cvt.s64.s32 	%rd24, %r142;
	add.s64 	%rd25, %rd24, %rd3;
	shl.b64 	%rd26, %rd25, 1;
	add.s64 	%rd27, %rd1, %rd26;
	wmma.load.b.sync.aligned.col.m16n16k16.global.f16 	{%r94, %r95, %r96, %r97, %r98, %r99, %r100, %r101}, [%rd27], %r42;
	wmma.mma.sync.aligned.row.col.m16n16k16.f32.f32 {%f140, %f139, %f138, %f137, %f136, %f135, %f134, %f133}, {%r86, %r87, %r88, %r89, %r90, %r91, %r92, %r93}, {%r94, %r95, %r96, %r97, %r98, %r99, %r100, %r101}, {%f140, %f139, %f138, %f137, %f136, %f135, %f134, %f133};
$L__BB0_9:
	@%p6 bra 	$L__BB0_11;
	mul.wide.u32 	%rd28, %r144, 2;
	add.s64 	%rd29, %rd2, %rd28;
	add.s64 	%rd30, %rd29, 96;
	wmma.load.a.sync.aligned.row.m16n16k16.global.f16 	{%r102, %r103, %r104, %r105, %r106, %r107, %r108, %r109}, [%rd30], %r43;
	cvt.s64.s32 	%rd31, %r143;
	add.s64 	%rd32, %rd31, %rd3;
	shl.b64 	%rd33, %rd32, 1;
	add.s64 	%rd34, %rd1, %rd33;
	wmma.load.b.sync.aligned.col.m16n16k16.global.f16 	{%r110, %r111, %r112, %r113, %r114, %r115, %r116, %r117}, [%rd34], %r42;
	wmma.mma.sync.aligned.row.col.m16n16k16.f32.f32 {%f140, %f139, %f138, %f137, %f136, %f135, %f134, %f133}, {%r102, %r103, %r104, %r105, %r106, %r107, %r108, %r109}, {%r110, %r111, %r112, %r113, %r114, %r115, %r116, %r117}, {%f140, %f139, %f138, %f137, %f136, %f135, %f134, %f133};
$L__BB0_11:
	add.s32 	%r146, %r146, 64;
	add.s32 	%r144, %r144, 64;
	shl.b32 	%r118, %r42, 6;
	add.s32 	%r143, %r143, %r118;
	add.s32 	%r142, %r142, %r118;
	add.s32 	%r141, %r141, %r118;
	add.s32 	%r140, %r140, %r118;
	add.s32 	%r139, %r139, 4;
	setp.ne.s32 	%p10, %r139, 0;
	@%p10 bra 	$L__BB0_3;
$L__BB0_12:
	setp.eq.s32 	%p11, %r9, 0;
	@%p11 bra 	$L__BB0_17;
	mul.lo.s32 	%r149, %r146, %r42;
	shl.b32 	%r30, %r42, 4;
	add.s32 	%r148, %r146, %r7;
	neg.s32 	%r147, %r9;
	not.pred 	%p12, %p1;
$L__BB0_14:
	.pragma "nounroll";
	@%p12 bra 	$L__BB0_16;
	mul.wide.u32 	%rd35, %r148, 2;
	add.s64 	%rd36, %rd2, %rd35;
	wmma.load.a.sync.aligned.row.m16n16k16.global.f16 	{%r119, %r120, %r121, %r122, %r123, %r124, %r125, %r126}, [%rd36], %r43;
	cvt.s64.s32 	%rd37, %r149;
	add.s64 	%rd38, %rd37, %rd3;
	shl.b64 	%rd39, %rd38, 1;
	add.s64 	%rd40, %rd1, %rd39;
	wmma.load.b.sync.aligned.col.m16n16k16.global.f16 	{%r127, %r128, %r129, %r130, %r131, %r132, %r133, %r134}, [%rd40], %r42;
	wmma.mma.sync.aligned.row.col.m16n16k16.f32.f32 {%f140, %f139, %f138, %f137, %f136, %f135, %f134, %f133}, {%r119, %r120, %r121, %r122, %r123, %r124, %r125, %r126}, {%r127, %r128, %r129, %r130, %r131, %r132, %r133, %r134}, {%f140, %f139, %f138, %f137, %f136, %f135, %f134, %f133};
$L__BB0_16:
	add.s32 	%r149, %r149, %r30;
	add.s32 	%r148, %r148, 16;
	add.s32 	%r147, %r147, 1;
	setp.ne.s32 	%p13, %r147, 0;
	@%p13 bra 	$L__BB0_14;
$L__BB0_17:
	shl.b32 	%r39, %r3, 4;
	shl.b32 	%r40, %r6, 4;
	setp.ge.s32 	%p14, %r39, %r41;
	setp.ge.s32 	%p15, %r40, %r42;
	or.pred  	%p16, %p14, %p15;
	@%p16 bra 	$L__BB0_19;
	ld.param.u64 	%rd48, [_Z28test_tensor_core_gemm_kernelPK6__halfS1_PfiiiP16TensorTestResult_param_2];
	mul.lo.s32 	%r135, %r42, %r39;
	cvt.u64.u32 	%rd41, %r135;
	cvt.u64.u32 	%rd42, %r40;
	add.s64 	%rd43, %rd41, %rd42;
	cvta.to.global.u64 	%rd44, %rd48;
	shl.b64 	%rd45, %rd43, 2;
	add.s64 	%rd46, %rd44, %rd45;
	wmma.store.d.sync.aligned.row.m16n16k16.global.f32 	[%rd46], {%f140, %f139, %f138, %f137, %f136, %f135, %f134, %f133}, %r42;
$L__BB0_19:
	or.b32  	%r136, %r2, %r5;
	or.b32  	%r137, %r136, %r1;
	or.b32  	%r138, %r137, %r4;
	setp.ne.s32 	%p17, %r138, 0;
	@%p17 bra 	$L__BB0_21;
	ld.param.u64 	%rd49, [_Z28test_tensor_core_gemm_kernelPK6__halfS1_PfiiiP16TensorTestResult_param_6];
	cvta.to.global.u64 	%rd47, %rd49;
	mov.b16 	%rs1, 1;
	st.global.u8 	[%rd47], %rs1;
$L__BB0_21:
	ret;

}
	// .globl	_Z27test_mixed_precision_kernelPK6__halfS1_PfS2_iiiP16TensorTestResult
.visible .entry _Z27test_mixed_precision_kernelPK6__halfS1_PfS2_iiiP16TensorTestResult(
	.param .u64 .ptr .align 1 _Z27test_mixed_precision_kernelPK6__halfS1_PfS2_iiiP16TensorTestResult_param_0,
	.param .u64 .ptr .align 1 _Z27test_mixed_precision_kernelPK6__halfS1_PfS2_iiiP16TensorTestResult_param_1,
	.param .u64 .ptr .align 1 _Z27test_mixed_precision_kernelPK6__halfS1_PfS2_iiiP16TensorTestResult_param_2,
	.param .u64 .ptr .align 1 _Z27test_mixed_precision_kernelPK6__halfS1_PfS2_iiiP16TensorTestResult_param_3,
	.param .u32 _Z27test_mixed_precision_kernelPK6__halfS1_PfS2_iiiP16TensorTestResult_param_4,
	.param .u32 _Z27test_mixed_precision_kernelPK6__halfS1_PfS2_iiiP16TensorTestResult_param_5,
	.param .u32 _Z27test_mixed_precision_kernelPK6__halfS1_PfS2_iiiP16TensorTestResult_param_6,
	.param .u64 .ptr .align 1 _Z27test_mixed_precision_kernelPK6__halfS1_PfS2_iiiP16TensorTestResult_param_7
)
{
	.reg .pred 	%p<12>;
	.reg .b16 	%rs<32>;
	.reg .b32 	%r<42>;
	.reg .b32 	%f<70>;
	.reg .b64 	%rd<43>;

	ld.param.u64 	%rd6, [_Z27test_mixed_precision_kernelPK6__halfS1_PfS2_iiiP16TensorTestResult_param_0];
	ld.param.u64 	%rd7, [_Z27test_mixed_precision_kernelPK6__halfS1_PfS2_iiiP16TensorTestResult_param_1];
	ld.param.u64 	%rd3, [_Z27test_mixed_precision_kernelPK6__halfS1_PfS2_iiiP16TensorTestResult_param_2];
	ld.param.u64 	%rd4, [_Z27test_mixed_precision_kernelPK6__halfS1_PfS2_iiiP16TensorTestResult_param_3];
	ld.param.u32 	%r22, [_Z27test_mixed_precision_kernelPK6__halfS1_PfS2_iiiP16TensorTestResult_param_4];
	ld.param.u32 	%r20, [_Z27test_mixed_precision_kernelPK6__halfS1_PfS2_iiiP16TensorTestResult_param_5];
	ld.param.u32 	%r21, [_Z27test_mixed_precision_kernelPK6__halfS1_PfS2_iiiP16TensorTestResult_param_6];
	ld.param.u64 	%rd5, [_Z27test_mixed_precision_kernelPK6__halfS1_PfS2_iiiP16TensorTestResult_param_7];
	cvta.to.global.u64 	%rd1, %rd7;
	cvta.to.global.u64 	%rd2, %rd6;
	mov.u32 	%r23, %ctaid.x;
	mov.u32 	%r24, %ntid.x;
	mov.u32 	%r25, %tid.x;
	mad.lo.s32 	%r1, %r23, %r24, %r25;
	mul.lo.s32 	%r26, %r21, %r22;
	setp.ge.s32 	%p1, %r1, %r26;
	@%p1 bra 	$L__BB1_15;
	rem.s32 	%r2, %r1, %r21;
	setp.lt.s32 	%p2, %r20, 1;
	mov.f32 	%f69, 0f00000000;
	@%p2 bra 	$L__BB1_13;
	div.s32 	%r28, %r1, %r21;
	mul.lo.s32 	%r3, %r28, %r20;
	and.b32  	%r4, %r20, 7;
	setp.lt.u32 	%p3, %r20, 8;
	mov.f32 	%f69, 0f00000000;
	mov.b32 	%r40, 0;
	@%p3 bra 	$L__BB1_5;
	and.b32  	%r40, %r20, 2147483640;
	neg.s32 	%r38, %r40;
	shl.b32 	%r7, %r21, 3;
	mov.f32 	%f69, 0f00000000;
	mul.wide.s32 	%rd12, %r21, 2;
	mov.u32 	%r36, %r3;
	mov.u32 	%r37, %r2;
$L__BB1_4:
	.pragma "nounroll";
	mul.wide.s32 	%rd8, %r36, 2;
	add.s64 	%rd9, %rd2, %rd8;
	ld.global.nc.u16 	%rs1, [%rd9];
	mul.wide.s32 	%rd10, %r37, 2;
	add.s64 	%rd11, %rd1, %rd10;
	ld.global.nc.u16 	%rs2, [%rd11];
	// begin inline asm
	{  cvt.f32.f16 %f17, %rs1;}

	// end inline asm
	// begin inline asm
	{  cvt.f32.f16 %f18, %rs2;}

	// end inline asm
	fma.rn.f32 	%f33, %f17, %f18, %f69;
	ld.global.nc.u16 	%rs3, [%rd9+2];
	add.s64 	%rd13, %rd11, %rd12;
	ld.global.nc.u16 	%rs4, [%rd13];
	// begin inline asm
	{  cvt.f32.f16 %f19, %rs3;}

	// end inline asm
	// begin inline asm
	{  cvt.f32.f16 %f20, %rs4;}

	// end inline asm
	fma.rn.f32 	%f34, %f19, %f20, %f33;
	ld.global.nc.u16 	%rs5, [%rd9+4];
	add.s64 	%rd14, %rd13, %rd12;
	ld.global.nc.u16 	%rs6, [%rd14];
	// begin inline asm
	{  cvt.f32.f16 %f21, %rs5;}

	// end inline asm
	// begin inline asm
	{  cvt.f32.f16 %f22, %rs6;}

	// end inline asm
	fma.rn.f32 	%f35, %f21, %f22, %f34;
	ld.global.nc.u16 	%rs7, [%rd9+6];
	add.s64 	%rd15, %rd14, %rd12;
	ld.global.nc.u16 	%rs8, [%rd15];
	// begin inline asm
	{  cvt.f32.f16 %f23, %rs7;}

	// end inline asm
	// begin inline asm
	{  cvt.f32.f16 %f24, %rs8;}

	// end inline asm
	fma.rn.f32 	%f36, %f23, %f24, %f35;
	ld.global.nc.u16 	%rs9, [%rd9+8];
	add.s64 	%rd16, %rd15, %rd12;
	ld.global.nc.u16 	%rs10, [%rd16];
	// begin inline asm
	{  cvt.f32.f16 %f25, %rs9;}

	// end inline asm
	// begin inline asm
	{  cvt.f32.f16 %f26, %rs10;}

	// end inline asm
	fma.rn.f32 	%f37, %f25, %f26, %f36;
	ld.global.nc.u16 	%rs11, [%rd9+10];
	add.s64 	%rd17, %rd16, %rd12;
	ld.global.nc.u16 	%rs12, [%rd17];
	// begin inline asm
	{  cvt.f32.f16 %f27, %rs11;}

	// end inline asm
	// begin inline asm
	{  cvt.f32.f16 %f28, %rs12;}

	// end inline asm
	fma.rn.f32 	%f38, %f27, %f28, %f37;
	ld.global.nc.u16 	%rs13, [%rd9+12];
	add.s64 	%rd18, %rd17, %rd12;
	ld.global.nc.u16 	%rs14, [%rd18];
	// begin inline asm
	{  cvt.f32.f16 %f29, %rs13;}

	// end inline asm
	// begin inline asm
	{  cvt.f32.f16 %f30, %rs14;}

	// end inline asm
	fma.rn.f32 	%f39, %f29, %f30, %f38;
	ld.global.nc.u16 	%rs15, [%rd9+14];
	add.s64 	%rd19, %rd18, %rd12;
	ld.global.nc.u16 	%rs16, [%rd19];
	// begin inline asm
	{  cvt.f32.f16 %f31, %rs15;}

	// end inline asm
	// begin inline asm
	{  cvt.f32.f16 %f32, %rs16;}

	// end inline asm
	fma.rn.f32 	%f69, %f31, %f32, %f39;
	add.s32 	%r38, %r38, 8;
	add.s32 	%r37, %r37, %r7;
	add.s32 	%r36, %r36, 8;
	setp.ne.s32 	%p4, %r38, 0;
	@%p4 bra 	$L__BB1_4;
$L__BB1_5:
	setp.eq.s32 	%p5, %r4, 0;
	@%p5 bra 	$L__BB1_13;
	and.b32  	%r15, %r20, 3;
	setp.lt.u32 	%p6, %r4, 4;
	@%p6 bra 	$L__BB1_8;
	add.s32 	%r29, %r40, %r3;
	mul.wide.s32 	%rd20, %r29, 2;
	add.s64 	%rd21, %rd2, %rd20;
	ld.global.nc.u16 	%rs17, [%rd21];
	mad.lo.s32 	%r30, %r40, %r21, %r2;
	mul.wide.s32 	%rd22, %r30, 2;
	add.s64 	%rd23, %rd1, %rd22;
	ld.global.nc.u16 	%rs18, [%rd23];
	// begin inline asm
	{  cvt.f32.f16 %f41, %rs17;}

	// end inline asm
	// begin inline asm
	{  cvt.f32.f16 %f42, %rs18;}

	// end inline asm
	fma.rn.f32 	%f49, %f41, %f42, %f69;
	ld.global.nc.u16 	%rs19, [%rd21+2];
	mul.wide.s32 	%rd24, %r21, 2;
	add.s64 	%rd25, %rd23, %rd24;
	ld.global.nc.u16 	%rs20, [%rd25];
	// begin inline asm
	{  cvt.f32.f16 %f43, %rs19;}

	// end inline asm
	// begin inline asm
	{  cvt.f32.f16 %f44, %rs20;}

	// end inline asm
	fma.rn.f32 	%f50, %f43, %f44, %f49;
	ld.global.nc.u16 	%rs21, [%rd21+4];
	add.s64 	%rd26, %rd25, %rd24;
	ld.global.nc.u16 	%rs22, [%rd26];
	// begin inline asm
	{  cvt.f32.f16 %f45, %rs21;}

	// end inline asm
	// begin inline asm
	{  cvt.f32.f16 %f46, %rs22;}

	// end inline asm
	fma.rn.f32 	%f51, %f45, %f46, %f50;
	ld.global.nc.u16 	%rs23, [%rd21+6];
	add.s64 	%rd27, %rd26, %rd24;
	ld.global.nc.u16 	%rs24, [%rd27];
	// begin inline asm
	{  cvt.f32.f16 %f47, %rs23;}

	// end inline asm
	// begin inline asm
	{  cvt.f32.f16 %f48, %rs24;}

	// end inline asm
	fma.rn.f32 	%f69, %f47, %f48, %f51;
	add.s32 	%r40, %r40, 4;
$L__BB1_8:
	setp.eq.s32 	%p7, %r15, 0;
	@%p7 bra 	$L__BB1_13;
	setp.eq.s32 	%p8, %r15, 1;
	@%p8 bra 	$L__BB1_11;
	add.s32 	%r31, %r40, %r3;
	mul.wide.s32 	%rd28, %r31, 2;
	add.s64 	%rd29, %rd2, %rd28;
	ld.global.nc.u16 	%rs25, [%rd29];
	mad.lo.s32 	%r32, %r40, %r21, %r2;
	mul.wide.s32 	%rd30, %r32, 2;
	add.s64 	%rd31, %rd1, %rd30;
	ld.global.nc.u16 	%rs26, [%rd31];
	// begin inline asm
	{  cvt.f32.f16 %f53, %rs25;}

	// end inline asm
	// begin inline asm
	{  cvt.f32.f16 %f54, %rs26;}

	// end inline asm
	fma.rn.f32 	%f57, %f53, %f54, %f69;
	ld.global.nc.u16 	%rs27, [%rd29+2];
	mul.wide.s32 	%rd32, %r21, 2;
	add.s64 	%rd33, %rd31, %rd32;
	ld.global.nc.u16 	%rs28, [%rd33];
	// begin inline asm
	{  cvt.f32.f16 %f55, %rs27;}

	// end inline asm
	// begin inline asm
	{  cvt.f32.f16 %f56, %rs28;}

	// end inline asm
	fma.rn.f32 	%f69, %f55, %f56, %f57;
	add.s32 	%r40, %r40, 2;
$L__BB1_11:
	and.b32  	%r33, %r20, 1;
	setp.eq.b32 	%p9, %r33, 1;
	not.pred 	%p10, %p9;
	@%p10 bra 	$L__BB1_13;
	add.s32 	%r34, %r40, %r3;
	mul.wide.s32 	%rd34, %r34, 2;
	add.s64 	%rd35, %rd2, %rd34;
	ld.global.nc.u16 	%rs29, [%rd35];
	mad.lo.s32 	%r35, %r40, %r21, %r2;
	mul.wide.s32 	%rd36, %r35, 2;
	add.s64 	%rd37, %rd1, %rd36;
	ld.global.nc.u16 	%rs30, [%rd37];
	// begin inline asm
	{  cvt.f32.f16 %f58, %rs29;}

	// end inline asm
	// begin inline asm
	{  cvt.f32.f16 %f59, %rs30;}

	// end inline asm
	fma.rn.f32 	%f69, %f58, %f59, %f69;
$L__BB1_13:
	cvta.to.global.u64 	%rd38, %rd4;
	ld.global.nc.f32 	%f60, [%rd38];
	mul.f32 	%f61, %f69, %f60;
	cvta.to.global.u64 	%rd39, %rd3;
	mul.wide.s32 	%rd40, %r1, 4;
	add.s64 	%rd41, %rd39, %rd40;
	st.global.f32 	[%rd41], %f61;
	setp.ne.s32 	%p11, %r1, 0;
	@%p11 bra 	$L__BB1_15;
	cvta.to.global.u64 	%rd42, %rd5;
	mov.b16 	%rs31, 1;
	st.global.u8 	[%rd42], %rs31;
$L__BB1_15:
	ret;

}


// ===== COMPILED SASS (sm_100) =====

	.target	sm_100

	.elftype	@"ET_EXEC"


//--------------------- .note.nv.tkinfo           --------------------------
	.section	.note.nv.tkinfo,"",@"SHT_NOTE"
	.sectionflags	@"SHF_NOTE_NV_TKINFO"
	.tkinfo
        /*0018*/ 	.word	0x00000002
        /*0030*/ 	.string	""
        /*0030*/ 	.string	"ptxas"
        /*0030*/ 	.string	"Cuda compilation tools, release 13.0, V13.0.88"
        /*0030*/ 	.string	"Build cuda_13.0.r13.0/compiler.36424714_0"
        /*0030*/ 	.string	"-arch sm_100 -m 64 "



//--------------------- .note.nv.cuinfo           --------------------------
	.section	.note.nv.cuinfo,"",@"SHT_NOTE"
	.sectionflags	@"SHF_NOTE_NV_CUINFO"
        /*0018*/ 	.short	0x0002
        /*001a*/ 	.short	0x0064
        /*001c*/ 	.short	0x0082
	.zero		2


//--------------------- .nv.info                  --------------------------
	.section	.nv.info,"",@"SHT_CUDA_INFO"
	.align	4


	//----- nvinfo : EIATTR_REGCOUNT
	.align		4
        /*0000*/ 	.byte	0x04, 0x2f
        /*0002*/ 	.short	(.L_1 - .L_0)
	.align		4
.L_0:
        /*0004*/ 	.word	index@(_Z28test_tensor_core_gemm_kernelPK6__halfS1_PfiiiP16TensorTestResult)
        /*0008*/ 	.word	0x00000026


	//----- nvinfo : EIATTR_FRAME_SIZE
	.align		4
.L_1:
        /*000c*/ 	.byte	0x04, 0x11
        /*000e*/ 	.short	(.L_3 - .L_2)
	.align		4
.L_2:
        /*0010*/ 	.word	index@(_Z28test_tensor_core_gemm_kernelPK6__halfS1_PfiiiP16TensorTestResult)
        /*0014*/ 	.word	0x00000000


	//----- nvinfo : EIATTR_REGCOUNT
	.align		4
.L_3:
        /*0018*/ 	.byte	0x04, 0x2f
        /*001a*/ 	.short	(.L_5 - .L_4)
	.align		4
.L_4:
        /*001c*/ 	.word	index@(_Z27test_mixed_precision_kernelPK6__halfS1_PfS2_iiiP16TensorTestResult)
        /*0020*/ 	.word	0x00000020


	//----- nvinfo : EIATTR_FRAME_SIZE
	.align		4
.L_5:
        /*0024*/ 	.byte	0x04, 0x11
        /*0026*/ 	.short	(.L_7 - .L_6)
	.align		4
.L_6:
        /*0028*/ 	.word	index@(_Z27test_mixed_precision_kernelPK6__halfS1_PfS2_iiiP16TensorTestResult)
        /*002c*/ 	.word	0x00000000


	//----- nvinfo : EIATTR_MIN_STACK_SIZE
	.align		4
.L_7:
        /*0030*/ 	.byte	0x04, 0x12
        /*0032*/ 	.short	(.L_9 - .L_8)
	.align		4
.L_8:
        /*0034*/ 	.word	index@(_Z27test_mixed_precision_kernelPK6__halfS1_PfS2_iiiP16TensorTestResult)
        /*0038*/ 	.word	0x00000000


	//----- nvinfo : EIATTR_MIN_STACK_SIZE
	.align		4
.L_9:
        /*003c*/ 	.byte	0x04, 0x12
        /*003e*/ 	.short	(.L_11 - .L_10)
	.align		4
.L_10:
        /*0040*/ 	.word	index@(_Z28test_tensor_core_gemm_kernelPK6__halfS1_PfiiiP16TensorTestResult)
        /*0044*/ 	.word	0x00000000
.L_11:


//--------------------- .nv.compat                --------------------------
	.section	.nv.compat,"",@"SHT_CUDA_COMPAT_INFO"
	.align	4
        /*0000*/ 	.byte	0x02, 0x09, 0x00, 0x00, 0x02, 0x02, 0x01, 0x00, 0x02, 0x05, 0x05, 0x00, 0x03, 0x07, 0x01, 0x01
        /*0010*/ 	.byte	0x02, 0x03, 0x00, 0x00, 0x02, 0x06, 0x01, 0x00, 0x04, 0x0b, 0x08, 0x00, 0x09, 0x00, 0x00, 0x00
        /*0020*/ 	.byte	0x00, 0x00, 0x00, 0x00


//--------------------- .nv.info._Z27test_mixed_precision_kernelPK6__halfS1_PfS2_iiiP16TensorTestResult --------------------------
	.section	.nv.info._Z27test_mixed_precision_kernelPK6__halfS1_PfS2_iiiP16TensorTestResult,"",@"SHT_CUDA_INFO"
	.sectionflags	@""
	.align	4


	//----- nvinfo : EIATTR_CUDA_API_VERSION
	.align		4
        /*0000*/ 	.byte	0x04, 0x37
        /*0002*/ 	.short	(.L_13 - .L_12)
.L_12:
        /*0004*/ 	.word	0x00000082


	//----- nvinfo : EIATTR_KPARAM_INFO
	.align		4
.L_13:
        /*0008*/ 	.byte	0x04, 0x17
        /*000a*/ 	.short	(.L_15 - .L_14)
.L_14:
        /*000c*/ 	.word	0x00000000
        /*0010*/ 	.short	0x0007
        /*0012*/ 	.short	0x0030
        /*0014*/ 	.byte	0x00, 0xf5, 0x21, 0x00


	//----- nvinfo : EIATTR_KPARAM_INFO
	.align		4
.L_15:
        /*0018*/ 	.byte	0x04, 0x17
        /*001a*/ 	.short	(.L_17 - .L_16)
.L_16:
        /*001c*/ 	.word	0x00000000
        /*0020*/ 	.short	0x0006
        /*0022*/ 	.short	0x0028
        /*0024*/ 	.byte	0x00, 0xf0, 0x11, 0x00


	//----- nvinfo : EIATTR_KPARAM_INFO
	.align		4
.L_17:
        /*0028*/ 	.byte	0x04, 0x17
        /*002a*/ 	.short	(.L_19 - .L_18)
.L_18:
        /*002c*/ 	.word	0x00000000
        /*0030*/ 	.short	0x0005
        /*0032*/ 	.short	0x0024
        /*0034*/ 	.byte	0x00, 0xf0, 0x11, 0x00


	//----- nvinfo : EIATTR_KPARAM_INFO
	.align		4
.L_19:
        /*0038*/ 	.byte	0x04, 0x17
        /*003a*/ 	.short	(.L_21 - .L_20)
.L_20:
        /*003c*/ 	.word	0x00000000
        /*0040*/ 	.short	0x0004
        /*0042*/ 	.short	0x0020
        /*0044*/ 	.byte	0x00, 0xf0, 0x11, 0x00


	//----- nvinfo : EIATTR_KPARAM_INFO
	.align		4
.L_21:
        /*0048*/ 	.byte	0x04, 0x17
        /*004a*/ 	.short	(.L_23 - .L_22)
.L_22:
        /*004c*/ 	.word	0x00000000
        /*0050*/ 	.short	0x0003
        /*0052*/ 	.short	0x0018
        /*0054*/ 	.byte	0x00, 0xf5, 0x21, 0x00


	//----- nvinfo : EIATTR_KPARAM_INFO
	.align		4
.L_23:
        /*0058*/ 	.byte	0x04, 0x17
        /*005a*/ 	.short	(.L_25 - .L_24)
.L_24:
        /*005c*/ 	.word	0x00000000
        /*0060*/ 	.short	0x0002
        /*0062*/ 	.short	0x0010
        /*0064*/ 	.byte	0x00, 0xf5, 0x21, 0x00


	//----- nvinfo : EIATTR_KPARAM_INFO
	.align		4
.L_25:
        /*0068*/ 	.byte	0x04, 0x17
        /*006a*/ 	.short	(.L_27 - .L_26)
.L_26:
        /*006c*/ 	.word	0x00000000
        /*0070*/ 	.short	0x0001
        /*0072*/ 	.short	0x0008
        /*0074*/ 	.byte	0x00, 0xf5, 0x21, 0x00


	//----- nvinfo : EIATTR_KPARAM_INFO
	.align		4
.L_27:
        /*0078*/ 	.byte	0x04, 0x17
        /*007a*/ 	.short	(.L_29 - .L_28)
.L_28:
        /*007c*/ 	.word	0x00000000
        /*0080*/ 	.short	0x0000
        /*0082*/ 	.short	0x0000
        /*0084*/ 	.byte	0x00, 0xf5, 0x21, 0x00


	//----- nvinfo : EIATTR_SPARSE_MMA_MASK
	.align		4
.L_29:
        /*0088*/ 	.byte	0x03, 0x50
        /*008a*/ 	.short	0x0000


	//----- nvinfo : EIATTR_MAXREG_COUNT
	.align		4
        /*008c*/ 	.byte	0x03, 0x1b
        /*008e*/ 	.short	0x00ff


	//----- nvinfo : EIATTR_MERCURY_ISA_VERSION
	.align		4
        /*0090*/ 	.byte	0x03, 0x5f
        /*0092*/ 	.short	0x0101


	//----- nvinfo : EIATTR_VRC_CTA_INIT_COUNT
	.align		4
        /*0094*/ 	.byte	0x02, 0x4a
	.zero		1
	.zero		1


	//----- nvinfo : EIATTR_EXIT_INSTR_OFFSETS
	.align		4
        /*0098*/ 	.byte	0x04, 0x1c
        /*009a*/ 	.short	(.L_31 - .L_30)


	//   ....[0]....
.L_30:
        /*009c*/ 	.word	0x00000090


	//   ....[1]....
        /*00a0*/ 	.word	0x00000bc0


	//   ....[2]....
        /*00a4*/ 	.word	0x00000c00


	//----- nvinfo : EIATTR_CBANK_PARAM_SIZE
	.align		4
.L_31:
        /*00a8*/ 	.byte	0x03, 0x19
        /*00aa*/ 	.short	0x0038


	//----- nvinfo : EIATTR_PARAM_CBANK
	.align		4
        /*00ac*/ 	.byte	0x04, 0x0a
        /*00ae*/ 	.short	(.L_33 - .L_32)
	.align		4
.L_32:
        /*00b0*/ 	.word	index@(.nv.constant0._Z27test_mixed_precision_kernelPK6__halfS1_PfS2_iiiP16TensorTestResult)
        /*00b4*/ 	.short	0x0380
        /*00b6*/ 	.short	0x0038


	//----- nvinfo : EIATTR_SW_WAR
	.align		4
.L_33:
        /*00b8*/ 	.byte	0x04, 0x36
        /*00ba*/ 	.short	(.L_35 - .L_34)
.L_34:
        /*00bc*/ 	.word	0x00000008
.L_35:


//--------------------- .nv.info._Z28test_tensor_core_gemm_kernelPK6__halfS1_PfiiiP16TensorTestResult --------------------------
	.section	.nv.info._Z28test_tensor_core_gemm_kernelPK6__halfS1_PfiiiP16TensorTestResult,"",@"SHT_CUDA_INFO"
	.sectionflags	@""
	.align	4


	//----- nvinfo : EIATTR_CUDA_API_VERSION
	.align		4
        /*0000*/ 	.byte	0x04, 0x37
        /*0002*/ 	.short	(.L_37 - .L_36)
.L_36:
        /*0004*/ 	.word	0x00000082


	//----- nvinfo : EIATTR_KPARAM_INFO
	.align		4
.L_37:
        /*0008*/ 	.byte	0x04, 0x17
        /*000a*/ 	.short	(.L_39 - .L_38)
.L_38:
        /*000c*/ 	.word	0x00000000
        /*0010*/ 	.short	0x0006
        /*0012*/ 	.short	0x0028
        /*0014*/ 	.byte	0x00, 0xf5, 0x21, 0x00


	//----- nvinfo : EIATTR_KPARAM_INFO
	.align		4
.L_39:
        /*0018*/ 	.byte	0x04, 0x17
        /*001a*/ 	.short	(.L_41 - .L_40)
.L_40:
        /*001c*/ 	.word	0x00000000
        /*0020*/ 	.short	0x0005
        /*0022*/ 	.short	0x0020
        /*0024*/ 	.byte	0x00, 0xf0, 0x11, 0x00


	//----- nvinfo : EIATTR_KPARAM_INFO
	.align		4
.L_41:
        /*0028*/ 	.byte	0x04, 0x17
        /*002a*/ 	.short	(.L_43 - .L_42)
.L_42:
        /*002c*/ 	.word	0x00000000
        /*0030*/ 	.short	0x0004
        /*0032*/ 	.short	0x001c
        /*0034*/ 	.byte	0x00, 0xf0, 0x11, 0x00


	//----- nvinfo : EIATTR_KPARAM_INFO
	.align		4
.L_43:
        /*0038*/ 	.byte	0x04, 0x17
        /*003a*/ 	.short	(.L_45 - .L_44)
.L_44:
        /*003c*/ 	.word	0x00000000
        /*0040*/ 	.short	0x0003
        /*0042*/ 	.short	0x0018
        /*0044*/ 	.byte	0x00, 0xf0, 0x11, 0x00


	//----- nvinfo : EIATTR_KPARAM_INFO
	.align		4
.L_45:
        /*0048*/ 	.byte	0x04, 0x17
        /*004a*/ 	.short	(.L_47 - .L_46)
.L_46:
        /*004c*/ 	.word	0x00000000
        /*0050*/ 	.short	0x0002
        /*0052*/ 	.short	0x0010
        /*0054*/ 	.byte	0x00, 0xf5, 0x21, 0x00


	//----- nvinfo : EIATTR_KPARAM_INFO
	.align		4
.L_47:
        /*0058*/ 	.byte	0x04, 0x17
        /*005a*/ 	.short	(.L_49 - .L_48)
.L_48:
        /*005c*/ 	.word	0x00000000
        /*0060*/ 	.short	0x0001
        /*0062*/ 	.short	0x0008
        /*0064*/ 	.byte	0x00, 0xf5, 0x21, 0x00


	//----- nvinfo : EIATTR_KPARAM_INFO
	.align		4
.L_49:
        /*0068*/ 	.byte	0x04, 0x17
        /*006a*/ 	.short	(.L_51 - .L_50)
.L_50:
        /*006c*/ 	.word	0x00000000
        /*0070*/ 	.short	0x0000
        /*0072*/ 	.short	0x0000
        /*0074*/ 	.byte	0x00, 0xf5, 0x21, 0x00


	//----- nvinfo : EIATTR_SPARSE_MMA_MASK
	.align		4
.L_51:
        /*0078*/ 	.byte	0x03, 0x50
        /*007a*/ 	.short	0x0000


	//----- nvinfo : EIATTR_WMMA_USED
	.align		4
        /*007c*/ 	.byte	0x01, 0x2b
	.zero		2


	//----- nvinfo : EIATTR_MAXREG_COUNT
	.align		4
        /*0080*/ 	.byte	0x03, 0x1b
        /*0082*/ 	.short	0x00ff


	//----- nvinfo : EIATTR_MERCURY_ISA_VERSION
	.align		4
        /*0084*/ 	.byte	0x03, 0x5f
        /*0086*/ 	.short	0x0101


	//----- nvinfo : EIATTR_VRC_CTA_INIT_COUNT
	.align		4
        /*0088*/ 	.byte	0x02, 0x4a
	.zero		1
	.zero		1


	//----- nvinfo : EIATTR_EXIT_INSTR_OFFSETS
	.align		4
        /*008c*/ 	.byte	0x04, 0x1c
        /*008e*/ 	.short	(.L_53 - .L_52)


	//   ....[0]....
.L_52:
        /*0090*/ 	.word	0x00001170


	//   ....[1]....
        /*0094*/ 	.word	0x000011b0


	//----- nvinfo : EIATTR_CRS_STACK_SIZE
	.align		4
.L_53:
        /*0098*/ 	.byte	0x04, 0x1e
        /*009a*/ 	.short	(.L_55 - .L_54)
.L_54:
        /*009c*/ 	.word	0x00000000


	//----- nvinfo : EIATTR_CBANK_PARAM_SIZE
	.align		4
.L_55:
        /*00a0*/ 	.byte	0x03, 0x19
        /*00a2*/ 	.short	0x0030


	//----- nvinfo : EIATTR_PARAM_CBANK
	.align		4
        /*00a4*/ 	.byte	0x04, 0x0a
        /*00a6*/ 	.short	(.L_57 - .L_56)
	.align		4
.L_56:
        /*00a8*/ 	.word	index@(.nv.constant0._Z28test_tensor_core_gemm_kernelPK6__halfS1_PfiiiP16TensorTestResult)
        /*00ac*/ 	.short	0x0380
        /*00ae*/ 	.short	0x0030


	//----- nvinfo : EIATTR_SW_WAR
	.align		4
.L_57:
        /*00b0*/ 	.byte	0x04, 0x36
        /*00b2*/ 	.short	(.L_59 - .L_58)
.L_58:
        /*00b4*/ 	.word	0x00000008
.L_59:


//--------------------- .nv.callgraph             --------------------------
	.section	.nv.callgraph,"",@"SHT_CUDA_CALLGRAPH"
	.align	4
	.sectionentsize	8
	.align		4
        /*0000*/ 	.word	0x00000000
	.align		4
        /*0004*/ 	.word	0xffffffff
	.align		4
        /*0008*/ 	.word	0x00000000
	.align		4
        /*000c*/ 	.word	0xfffffffe
	.align		4
        /*0010*/ 	.word	0x00000000
	.align		4
        /*0014*/ 	.word	0xfffffffd
	.align		4
        /*0018*/ 	.word	0x00000000
	.align		4
        /*001c*/ 	.word	0xfffffffc


//--------------------- .text._Z27test_mixed_precision_kernelPK6__halfS1_PfS2_iiiP16TensorTestResult --------------------------
	.section	.text._Z27test_mixed_precision_kernelPK6__halfS1_PfS2_iiiP16TensorTestResult,"ax",@progbits
	.align	128
        .global         _Z27test_mixed_precision_kernelPK6__halfS1_PfS2_iiiP16TensorTestResult
        .type           _Z27test_mixed_precision_kernelPK6__halfS1_PfS2_iiiP16TensorTestResult,@function
        .size           _Z27test_mixed_precision_kernelPK6__halfS1_PfS2_iiiP16TensorTestResult,(.L_x_17 - _Z27test_mixed_precision_kernelPK6__halfS1_PfS2_iiiP16TensorTestResult)
        .other          _Z27test_mixed_precision_kernelPK6__halfS1_PfS2_iiiP16TensorTestResult,@"STO_CUDA_ENTRY STV_DEFAULT"
_Z27test_mixed_precision_kernelPK6__halfS1_PfS2_iiiP16TensorTestResult:
.text._Z27test_mixed_precision_kernelPK6__halfS1_PfS2_iiiP16TensorTestResult:
[----:B------:R-:W-:Y:S01]  /*0000*/  LDC R1, c[0x0][0x37c] ;  /* 0x0000df00ff017b82 */ /* 0x000fe20000000800 */
[----:B------:R-:W0:Y:S07]  /*0010*/  S2R R3, SR_TID.X ;  /* 0x0000000000037919 */ /* 0x000e2e0000002100 */
[----:B------:R-:W0:Y:S01]  /*0020*/  S2UR UR4, SR_CTAID.X ;  /* 0x00000000000479c3 */ /* 0x000e220000002500 */
[----:B------:R-:W1:Y:S07]  /*0030*/  LDCU UR5, c[0x0][0x3a0] ;  /* 0x00007400ff0577ac */ /* 0x000e6e0008000800 */
[----:B------:R-:W0:Y:S08]  /*0040*/  LDC R0, c[0x0][0x360] ;  /* 0x0000d800ff007b82 */ /* 0x000e300000000800 */
[----:B------:R-:W1:Y:S01]  /*0050*/  LDC R15, c[0x0][0x3a8] ;  /* 0x0000ea00ff0f7b82 */ /* 0x000e620000000800 */
[----:B0-----:R-:W-:-:S02]  /*0060*/  IMAD R0, R0, UR4, R3 ;  /* 0x0000000400007c24 */ /* 0x001fc4000f8e0203 */
[----:B-1----:R-:W-:-:S05]  /*0070*/  IMAD R3, R15, UR5, RZ ;  /* 0x000000050f037c24 */ /* 0x002fca000f8e02ff */
[----:B------:R-:W-:-:S13]  /*0080*/  ISETP.GE.AND P0, PT, R0, R3, PT ;  /* 0x000000030000720c */ /* 0x000fda0003f06270 */
[----:B------:R-:W-:Y:S05]  /*0090*/  @P0 EXIT ;  /* 0x000000000000094d */ /* 0x000fea0003800000 */
[----:B------:R-:W-:Y:S01]  /*00a0*/  IABS R7, R15 ;  /* 0x0000000f00077213 */ /* 0x000fe20000000000 */
[----:B------:R-:W0:Y:S01]  /*00b0*/  LDC R14, c[0x0][0x3a4] ;  /* 0x0000e900ff0e7b82 */ /* 0x000e220000000800 */
[----:B------:R-:W-:Y:S01]  /*00c0*/  ISETP.GE.AND P2, PT, R0, RZ, PT ;  /* 0x000000ff0000720c */ /* 0x000fe20003f46270 */
[----:B------:R-:W1:Y:S01]  /*00d0*/  LDCU.64 UR4, c[0x0][0x358] ;  /* 0x00006b00ff0477ac */ /* 0x000e620008000a00 */
[----:B------:R-:W2:Y:S01]  /*00e0*/  I2F.RP R4, R7 ;  /* 0x0000000700047306 */ /* 0x000ea20000209400 */
[----:B------:R-:W-:-:S07]  /*00f0*/  MOV R22, RZ ;  /* 0x000000ff00167202 */ /* 0x000fce0000000f00 */
[----:B--2---:R-:W2:Y:S01]  /*0100*/  MUFU.RCP R4, R4 ;  /* 0x0000000400047308 */ /* 0x004ea20000001000 */
[----:B0-----:R-:W-:Y:S02]  /*0110*/  ISETP.GE.AND P3, PT, R14, 0x1, PT ;  /* 0x000000010e00780c */ /* 0x001fe40003f66270 */
[----:B--2---:R-:W-:-:S05]  /*0120*/  IADD3 R2, PT, PT, R4, 0xffffffe, RZ ;  /* 0x0ffffffe04027810 */ /* 0x004fca0007ffe0ff */
[----:B------:R0:W2:Y:S02]  /*0130*/  F2I.FTZ.U32.TRUNC.NTZ R3, R2 ;  /* 0x0000000200037305 */ /* 0x0000a4000021f000 */
[----:B0-----:R-:W-:Y:S01]  /*0140*/  HFMA2 R2, -RZ, RZ, 0, 0 ;  /* 0x00000000ff027431 */ /* 0x001fe200000001ff */
[----:B--2---:R-:W-:-:S05]  /*0150*/  IADD3 R6, PT, PT, RZ, -R3, RZ ;  /* 0x80000003ff067210 */ /* 0x004fca0007ffe0ff */
[----:B------:R-:W-:Y:S01]  /*0160*/  IMAD R5, R6, R7, RZ ;  /* 0x0000000706057224 */ /* 0x000fe200078e02ff */
[----:B------:R-:W-:-:S03]  /*0170*/  IABS R6, R0 ;  /* 0x0000000000067213 */ /* 0x000fc60000000000 */
[----:B------:R-:W-:-:S06]  /*0180*/  IMAD.HI.U32 R3, R3, R5, R2 ;  /* 0x0000000503037227 */ /* 0x000fcc00078e0002 */
[----:B------:R-:W-:-:S05]  /*0190*/  IMAD.HI.U32 R3, R3, R6, RZ ;  /* 0x0000000603037227 */ /* 0x000fca00078e00ff */
[----:B------:R-:W-:-:S05]  /*01a0*/  IADD3 R4, PT, PT, -R3, RZ, RZ ;  /* 0x000000ff03047210 */ /* 0x000fca0007ffe1ff */
[----:B------:R-:W-:-:S05]  /*01b0*/  IMAD R4, R7, R4, R6 ;  /* 0x0000000407047224 */ /* 0x000fca00078e0206 */
[----:B------:R-:W-:-:S13]  /*01c0*/  ISETP.GT.U32.AND P0, PT, R7, R4, PT ;  /* 0x000000040700720c */ /* 0x000fda0003f04070 */
[----:B------:R-:W-:-:S04]  /*01d0*/  @!P0 IADD3 R4, PT, PT, R4, -R7, RZ ;  /* 0x8000000704048210 */ /* 0x000fc80007ffe0ff */
[----:B------:R-:W-:Y:S02]  /*01e0*/  ISETP.GT.U32.AND P1, PT, R7, R4, PT ;  /* 0x000000040700720c */ /* 0x000fe40003f24070 */
[----:B------:R-:W-:-:S04]  /*01f0*/  IADD3 R5, PT, PT, R4, -R7, RZ ;  /* 0x8000000704057210 */ /* 0x000fc80007ffe0ff */
[----:B------:R-:W-:-:S04]  /*0200*/  SEL R5, R5, R4, !P1 ;  /* 0x0000000405057207 */ /* 0x000fc80004800000 */
[----:B------:R-:W-:Y:S01]  /*0210*/  @!P2 IADD3 R5, PT, PT, -R5, RZ, RZ ;  /* 0x000000ff0505a210 */ /* 0x000fe20007ffe1ff */
[----:B-1----:R-:W-:Y:S06]  /*0220*/  @!P3 BRA `(.L_x_0) ;  /* 0x000000080048b947 */ /* 0x002fec0003800000 */
[----:B------:R-:W-:Y:S02]  /*0230*/  ISETP.GE.U32.AND P1, PT, R4, R7, PT ;  /* 0x000000070400720c */ /* 0x000fe40003f26070 */
[-C--:B------:R-:W-:Y:S02]  /*0240*/  LOP3.LUT R2, R0, R15.reuse, RZ, 0x3c, !PT ;  /* 0x0000000f00027212 */ /* 0x080fe400078e3cff */
[----:B------:R-:W-:Y:S02]  /*0250*/  @!P0 IADD3 R3, PT, PT, R3, 0x1, RZ ;  /* 0x0000000103038810 */ /* 0x000fe40007ffe0ff */
[----:B------:R-:W-:Y:S02]  /*0260*/  ISETP.GE.AND P2, PT, R2, RZ, PT ;  /* 0x000000ff0200720c */ /* 0x000fe40003f46270 */
[----:B------:R-:W-:Y:S02]  /*0270*/  ISETP.NE.AND P0, PT, R15, RZ, PT ;  /* 0x000000ff0f00720c */ /* 0x000fe40003f05270 */
[----:B------:R-:W-:-:S02]  /*0280*/  LOP3.LUT R18, RZ, R15, RZ, 0x33, !PT ;  /* 0x0000000fff127212 */ /* 0x000fc400078e33ff */
[C---:B------:R-:W-:Y:S02]  /*0290*/  LOP3.LUT R23, R14.reuse, 0x7, RZ, 0xc0, !PT ;  /* 0x000000070e177812 */ /* 0x040fe400078ec0ff */
[----:B------:R-:W-:Y:S02]  /*02a0*/  @P1 IADD3 R3, PT, PT, R3, 0x1, RZ ;  /* 0x0000000103031810 */ /* 0x000fe40007ffe0ff */
[----:B------:R-:W-:Y:S02]  /*02b0*/  ISETP.GE.U32.AND P1, PT, R14, 0x8, PT ;  /* 0x000000080e00780c */ /* 0x000fe40003f26070 */
[----:B------:R-:W-:Y:S02]  /*02c0*/  MOV R22, RZ ;  /* 0x000000ff00167202 */ /* 0x000fe40000000f00 */
[----:B------:R-:W-:Y:S02]  /*02d0*/  @!P2 IADD3 R3, PT, PT, -R3, RZ, RZ ;  /* 0x000000ff0303a210 */ /* 0x000fe40007ffe1ff */
[----:B------:R-:W-:-:S02]  /*02e0*/  ISETP.NE.AND P2, PT, R23, RZ, PT ;  /* 0x000000ff1700720c */ /* 0x000fc40003f45270 */
[C---:B------:R-:W-:Y:S02]  /*02f0*/  SEL R3, R18.reuse, R3, !P0 ;  /* 0x0000000312037207 */ /* 0x040fe40004000000 */
[----:B------:R-:W-:Y:S02]  /*0300*/  SEL R18, R18, R5, !P0 ;  /* 0x0000000512127207 */ /* 0x000fe40004000000 */
[----:B------:R-:W-:Y:S01]  /*0310*/  MOV R17, RZ ;  /* 0x000000ff00117202 */ /* 0x000fe20000000f00 */
[----:B------:R-:W-:Y:S01]  /*0320*/  IMAD R20, R3, R14, RZ ;  /* 0x0000000e03147224 */ /* 0x000fe200078e02ff */
[----:B------:R-:W-:Y:S06]  /*0330*/  @!P1 BRA `(.L_x_1) ;  /* 0x0000000000f49947 */ /* 0x000fec0003800000 */
[----:B------:R-:W-:Y:S01]  /*0340*/  LOP3.LUT R17, R14, 0x7ffffff8, RZ, 0xc0, !PT ;  /* 0x7ffffff80e117812 */ /* 0x000fe200078ec0ff */
[----:B------:R-:W-:Y:S01]  /*0350*/  HFMA2 R22, -RZ, RZ, 0, 0 ;  /* 0x00000000ff167431 */ /* 0x000fe200000001ff */
[----:B------:R-:W-:Y:S02]  /*0360*/  MOV R19, R20 ;  /* 0x0000001400137202 */ /* 0x000fe40000000f00 */
[----:B------:R-:W-:Y:S02]  /*0370*/  MOV R16, R18 ;  /* 0x0000001200107202 */ /* 0x000fe40000000f00 */
[----:B------:R-:W-:-:S07]  /*0380*/  IADD3 R24, PT, PT, -R17, RZ, RZ ;  /* 0x000000ff11187210 */ /* 0x000fce0007ffe1ff */
.L_x_2:
[----:B------:R-:W0:Y:S08]  /*0390*/  LDC.64 R2, c[0x0][0x380] ;  /* 0x0000e000ff027b82 */ /* 0x000e300000000a00 */
[----:B------:R-:W1:Y:S01]  /*03a0*/  LDC.64 R12, c[0x0][0x388] ;  /* 0x0000e200ff0c7b82 */ /* 0x000e620000000a00 */
[----:B0-----:R-:W-:-:S05]  /*03b0*/  IMAD.WIDE R2, R19, 0x2, R2 ;  /* 0x0000000213027825 */ /* 0x001fca00078e0202 */
[----:B------:R-:W2:Y:S01]  /*03c0*/  LDG.E.U16.CONSTANT R25, desc[UR4][R2.64] ;  /* 0x0000000402197981 */ /* 0x000ea2000c1e9500 */
[----:B-1----:R-:W-:-:S03]  /*03d0*/  IMAD.WIDE R12, R16, 0x2, R12 ;  /* 0x00000002100c7825 */ /* 0x002fc600078e020c */
[----:B------:R-:W3:Y:S04]  /*03e0*/  LDG.E.U16.CONSTANT R21, desc[UR4][R2.64+0x2] ;  /* 0x0000020402157981 */ /* 0x000ee8000c1e9500 */
[----:B------:R0:W4:Y:S01]  /*03f0*/  LDG.E.U16.CONSTANT R26, desc[UR4][R12.64] ;  /* 0x000000040c1a7981 */ /* 0x000122000c1e9500 */
[----:B------:R-:W-:-:S03]  /*0400*/  IMAD.WIDE R10, R15, 0x2, R12 ;  /* 0x000000020f0a7825 */ /* 0x000fc600078e020c */
[----:B------:R-:W5:Y:S01]  /*0410*/  LDG.E.U16.CONSTANT R28, desc[UR4][R2.64+0x4] ;  /* 0x00000404021c7981 */ /* 0x000f62000c1e9500 */
[----:B------:R-:W-:-:S03]  /*0420*/  IMAD.WIDE R6, R15, 0x2, R10 ;  /* 0x000000020f067825 */ /* 0x000fc600078e020a */
[----:B------:R-:W5:Y:S01]  /*0430*/  LDG.E.U16.CONSTANT R10, desc[UR4][R10.64] ;  /* 0x000000040a0a7981 */ /* 0x000f62000c1e9500 */
[----:B------:R-:W-:-:S03]  /*0440*/  IMAD.WIDE R4, R15, 0x2, R6 ;  /* 0x000000020f047825 */ /* 0x000fc600078e0206 */
[----:B------:R1:W5:Y:S04]  /*0450*/  LDG.E.U16.CONSTANT R27, desc[UR4][R6.64] ;  /* 0x00000004061b7981 */ /* 0x000368000c1e9500 */
[----:B------:R2:W5:Y:S01]  /*0460*/  LDG.E.U16.CONSTANT R29, desc[UR4][R4.64] ;  /* 0x00000004041d7981 */ /* 0x000562000c1e9500 */
[----:B------:R-:W-:-:S04]  /*0470*/  IMAD.WIDE R8, R15, 0x2, R4 ;  /* 0x000000020f087825 */ /* 0x000fc800078e0204 */
[C---:B0-----:R-:W-:Y:S02]  /*0480*/  IMAD.WIDE R12, R15.reuse, 0x2, R8 ;  /* 0x000000020f0c7825 */ /* 0x041fe400078e0208 */
[----:B------:R-:W5:Y:S02]  /*0490*/  LDG.E.U16.CONSTANT R8, desc[UR4][R8.64] ;  /* 0x0000000408087981 */ /* 0x000f64000c1e9500 */
[----:B-1----:R-:W-:Y:S02]  /*04a0*/  IMAD.WIDE R6, R15, 0x2, R12 ;  /* 0x000000020f067825 */ /* 0x002fe400078e020c */
[----:B------:R-:W5:Y:S04]  /*04b0*/  LDG.E.U16.CONSTANT R11, desc[UR4][R12.64] ;  /* 0x000000040c0b7981 */ /* 0x000f68000c1e9500 */
[----:B------:R-:W5:Y:S04]  /*04c0*/  LDG.E.U16.CONSTANT R9, desc[UR4][R2.64+0xc] ;  /* 0x00000c0402097981 */ /* 0x000f68000c1e9500 */
[----:B------:R-:W5:Y:S04]  /*04d0*/  LDG.E.U16.CONSTANT R12, desc[UR4][R2.64+0xa] ;  /* 0x00000a04020c7981 */ /* 0x000f68000c1e9500 */
[----:B------:R-:W5:Y:S01]  /*04e0*/  LDG.E.U16.CONSTANT R13, desc[UR4][R2.64+0xe] ;  /* 0x00000e04020d7981 */ /* 0x000f62000c1e9500 */
[----:B--2---:R-:W-:-:S03]  /*04f0*/  HADD2.F32 R5, -RZ, R25.H0_H0 ;  /* 0x20000019ff057230 */ /* 0x004fc60000004100 */
[----:B------:R-:W2:Y:S01]  /*0500*/  LDG.E.U16.CONSTANT R25, desc[UR4][R2.64+0x6] ;  /* 0x0000060402197981 */ /* 0x000ea2000c1e9500 */
[----:B----4-:R-:W-:-:S05]  /*0510*/  HADD2.F32 R26, -RZ, R26.H0_H0 ;  /* 0x2000001aff1a7230 */ /* 0x010fca0000004100 */
[----:B------:R-:W-:Y:S02]  /*0520*/  FFMA R22, R5, R26, R22 ;  /* 0x0000001a05167223 */ /* 0x000fe40000000016 */
[----:B------:R-:W4:Y:S01]  /*0530*/  LDG.E.U16.CONSTANT R26, desc[UR4][R2.64+0x8] ;  /* 0x00000804021a7981 */ /* 0x000f22000c1e9500 */
[----:B------:R-:W-:-:S06]  /*0540*/  IMAD.WIDE R4, R15, 0x2, R6 ;  /* 0x000000020f047825 */ /* 0x000fcc00078e0206 */
[----:B------:R-:W4:Y:S04]  /*0550*/  LDG.E.U16.CONSTANT R4, desc[UR4][R4.64] ;  /* 0x0000000404047981 */ /* 0x000f28000c1e9500 */
[----:B------:R0:W4:Y:S01]  /*0560*/  LDG.E.U16.CONSTANT R2, desc[UR4][R6.64] ;  /* 0x0000000406027981 */ /* 0x000122000c1e9500 */
[----:B---3--:R-:W-:Y:S02]  /*0570*/  HADD2.F32 R21, -RZ, R21.H0_H0 ;  /* 0x20000015ff157230 */ /* 0x008fe40000004100 */
[----:B-----5:R-:W-:Y:S02]  /*0580*/  HADD2.F32 R10, -RZ, R10.H0_H0 ;  /* 0x2000000aff0a7230 */ /* 0x020fe40000004100 */
[----:B------:R-:W-:-:S03]  /*0590*/  HADD2.F32 R27, -RZ, R27.H0_H0 ;  /* 0x2000001bff1b7230 */ /* 0x000fc60000004100 */
[----:B------:R-:W-:Y:S01]  /*05a0*/  FFMA R10, R21, R10, R22 ;  /* 0x0000000a150a7223 */ /* 0x000fe20000000016 */
[----:B------:R-:W-:Y:S02]  /*05b0*/  HADD2.F32 R21, -RZ, R28.H0_H0 ;  /* 0x2000001cff157230 */ /* 0x000fe40000004100 */
[----:B------:R-:W-:Y:S01]  /*05c0*/  HADD2.F32 R29, -RZ, R29.H0_H0 ;  /* 0x2000001dff1d7230 */ /* 0x000fe20000004100 */
[----:B------:R-:W-:Y:S02]  /*05d0*/  IADD3 R24, PT, PT, R24, 0x8, RZ ;  /* 0x0000000818187810 */ /* 0x000fe40007ffe0ff */
[----:B------:R-:W-:Y:S01]  /*05e0*/  FFMA R10, R21, R27, R10 ;  /* 0x0000001b150a7223 */ /* 0x000fe2000000000a */
[----:B------:R-:W-:Y:S01]  /*05f0*/  HADD2.F32 R8, -RZ, R8.H0_H0 ;  /* 0x20000008ff087230 */ /* 0x000fe20000004100 */
[----:B------:R-:W-:Y:S01]  /*0600*/  ISETP.NE.AND P0, PT, R24, RZ, PT ;  /* 0x000000ff1800720c */ /* 0x000fe20003f05270 */
[----:B------:R-:W-:Y:S02]  /*0610*/  HADD2.F32 R11, -RZ, R11.H0_H0 ;  /* 0x2000000bff0b7230 */ /* 0x000fe40000004100 */
[----:B0-----:R-:W-:-:S02]  /*0620*/  HADD2.F32 R6, -RZ, R9.H0_H0 ;  /* 0x20000009ff067230 */ /* 0x001fc40000004100 */
[----:B------:R-:W-:Y:S02]  /*0630*/  HADD2.F32 R12, -RZ, R12.H0_H0 ;  /* 0x2000000cff0c7230 */ /* 0x000fe40000004100 */
[----:B------:R-:W-:Y:S01]  /*0640*/  HADD2.F32 R13, -RZ, R13.H0_H0 ;  /* 0x2000000dff0d7230 */ /* 0x000fe20000004100 */
[----:B------:R-:W-:Y:S02]  /*0650*/  IADD3 R19, PT, PT, R19, 0x8, RZ ;  /* 0x0000000813137810 */ /* 0x000fe40007ffe0ff */
[----:B------:R-:W-:Y:S01]  /*0660*/  LEA R16, R15, R16, 0x3 ;  /* 0x000000100f107211 */ /* 0x000fe200078e18ff */
[----:B--2---:R-:W-:-:S05]  /*0670*/  HADD2.F32 R25, -RZ, R25.H0_H0 ;  /* 0x20000019ff197230 */ /* 0x004fca0000004100 */
[----:B------:R-:W-:Y:S01]  /*0680*/  FFMA R10, R25, R29, R10 ;  /* 0x0000001d190a7223 */ /* 0x000fe2000000000a */
[----:B----4-:R-:W-:-:S05]  /*0690*/  HADD2.F32 R3, -RZ, R26.H0_H0 ;  /* 0x2000001aff037230 */ /* 0x010fca0000004100 */
[----:B------:R-:W-:-:S04]  /*06a0*/  FFMA R3, R3, R8, R10 ;  /* 0x0000000803037223 */ /* 0x000fc8000000000a */
[----:B------:R-:W-:Y:S01]  /*06b0*/  FFMA R3, R12, R11, R3 ;  /* 0x0000000b0c037223 */ /* 0x000fe20000000003 */
[----:B------:R-:W-:Y:S02]  /*06c0*/  HADD2.F32 R2, -RZ, R2.H0_H0 ;  /* 0x20000002ff027230 */ /* 0x000fe40000004100 */
[----:B------:R-:W-:-:S03]  /*06d0*/  HADD2.F32 R4, -RZ, R4.H0_H0 ;  /* 0x20000004ff047230 */ /* 0x000fc60000004100 */
[----:B------:R-:W-:-:S04]  /*06e0*/  FFMA R2, R6, R2, R3 ;  /* 0x0000000206027223 */ /* 0x000fc80000000003 */
[----:B------:R-:W-:Y:S01]  /*06f0*/  FFMA R22, R13, R4, R2 ;  /* 0x000000040d167223 */ /* 0x000fe20000000002 */
[----:B------:R-:W-:Y:S06]  /*0700*/  @P0 BRA `(.L_x_2) ;  /* 0xfffffffc00200947 */ /* 0x000fec000383ffff */
.L_x_1:
[----:B------:R-:W-:Y:S05]  /*0710*/  @!P2 BRA `(.L_x_0) ;  /* 0x00000004000ca947 */ /* 0x000fea0003800000 */
[----:B------:R-:W-:Y:S02]  /*0720*/  ISETP.GE.U32.AND P0, PT, R23, 0x4, PT ;  /* 0x000000041700780c */ /* 0x000fe40003f06070 */
[----:B------:R-:W-:-:S04]  /*0730*/  LOP3.LUT R13, R14, 0x3, RZ, 0xc0, !PT ;  /* 0x000000030e0d7812 */ /* 0x000fc800078ec0ff */
[----:B------:R-:W-:-:S07]  /*0740*/  ISETP.NE.AND P1, PT, R13, RZ, PT ;  /* 0x000000ff0d00720c */ /* 0x000fce0003f25270 */
[----:B------:R-:W-:Y:S06]  /*0750*/  @!P0 BRA `(.L_x_3) ;  /* 0x0000000000788947 */ /* 0x000fec0003800000 */
[----:B------:R-:W0:Y:S01]  /*0760*/  LDC.64 R10, c[0x0][0x388] ;  /* 0x0000e200ff0a7b82 */ /* 0x000e220000000a00 */
[----:B------:R-:W-:Y:S01]  /*0770*/  IMAD R7, R17, R15, R18 ;  /* 0x0000000f11077224 */ /* 0x000fe200078e0212 */
[----:B------:R-:W-:-:S06]  /*0780*/  IADD3 R5, PT, PT, R20, R17, RZ ;  /* 0x0000001114057210 */ /* 0x000fcc0007ffe0ff */
[----:B------:R-:W1:Y:S01]  /*0790*/  LDC.64 R2, c[0x0][0x380] ;  /* 0x0000e000ff027b82 */ /* 0x000e620000000a00 */
[----:B0-----:R-:W-:-:S04]  /*07a0*/  IMAD.WIDE R10, R7, 0x2, R10 ;  /* 0x00000002070a7825 */ /* 0x001fc800078e020a */
[----:B------:R-:W-:Y:S02]  /*07b0*/  IMAD.WIDE R6, R15, 0x2, R10 ;  /* 0x000000020f067825 */ /* 0x000fe400078e020a */
[----:B------:R-:W2:Y:S02]  /*07c0*/  LDG.E.U16.CONSTANT R10, desc[UR4][R10.64] ;  /* 0x000000040a0a7981 */ /* 0x000ea4000c1e9500 */
[----:B-1----:R-:W-:-:S04]  /*07d0*/  IMAD.WIDE R2, R5, 0x2, R2 ;  /* 0x0000000205027825 */ /* 0x002fc800078e0202 */
[C---:B------:R-:W-:Y:S01]  /*07e0*/  IMAD.WIDE R4, R15.reuse, 0x2, R6 ;  /* 0x000000020f047825 */ /* 0x040fe200078e0206 */
[----:B------:R-:W3:Y:S04]  /*07f0*/  LDG.E.U16.CONSTANT R12, desc[UR4][R2.64] ;  /* 0x00000004020c7981 */ /* 0x000ee8000c1e9500 */
[----:B------:R-:W4:Y:S01]  /*0800*/  LDG.E.U16.CONSTANT R16, desc[UR4][R2.64+0x2] ;  /* 0x0000020402107981 */ /* 0x000f22000c1e9500 */
[----:B------:R-:W-:-:S03]  /*0810*/  IMAD.WIDE R8, R15, 0x2, R4 ;  /* 0x000000020f087825 */ /* 0x000fc600078e0204 */
[----:B------:R-:W5:Y:S04]  /*0820*/  LDG.E.U16.CONSTANT R6, desc[UR4][R6.64] ;  /* 0x0000000406067981 */ /* 0x000f68000c1e9500 */
[----:B------:R-:W5:Y:S04]  /*0830*/  LDG.E.U16.CONSTANT R21, desc[UR4][R2.64+0x4] ;  /* 0x0000040402157981 */ /* 0x000f68000c1e9500 */
[----:B------:R-:W5:Y:S04]  /*0840*/  LDG.E.U16.CONSTANT R4, desc[UR4][R4.64] ;  /* 0x0000000404047981 */ /* 0x000f68000c1e9500 */
[----:B------:R-:W5:Y:S04]  /*0850*/  LDG.E.U16.CONSTANT R23, desc[UR4][R2.64+0x6] ;  /* 0x0000060402177981 */ /* 0x000f68000c1e9500 */
[----:B------:R-:W5:Y:S01]  /*0860*/  LDG.E.U16.CONSTANT R8, desc[UR4][R8.64] ;  /* 0x0000000408087981 */ /* 0x000f62000c1e9500 */
[----:B------:R-:W-:Y:S01]  /*0870*/  IADD3 R17, PT, PT, R17, 0x4, RZ ;  /* 0x0000000411117810 */ /* 0x000fe20007ffe0ff */
[----:B---3--:R-:W-:-:S02]  /*0880*/  HADD2.F32 R19, -RZ, R12.H0_H0 ;  /* 0x2000000cff137230 */ /* 0x008fc40000004100 */
[----:B--2---:R-:W-:Y:S02]  /*0890*/  HADD2.F32 R12, -RZ, R10.H0_H0 ;  /* 0x2000000aff0c7230 */ /* 0x004fe40000004100 */
[----:B----4-:R-:W-:-:S03]  /*08a0*/  HADD2.F32 R11, -RZ, R16.H0_H0 ;  /* 0x20000010ff0b7230 */ /* 0x010fc60000004100 */
[----:B------:R-:W-:Y:S01]  /*08b0*/  FFMA R12, R19, R12, R22 ;  /* 0x0000000c130c7223 */ /* 0x000fe20000000016 */
[----:B-----5:R-:W-:Y:S02]  /*08c0*/  HADD2.F32 R10, -RZ, R6.H0_H0 ;  /* 0x20000006ff0a7230 */ /* 0x020fe40000004100 */
[----:B------:R-:W-:-:S03]  /*08d0*/  HADD2.F32 R21, -RZ, R21.H0_H0 ;  /* 0x20000015ff157230 */ /* 0x000fc60000004100 */
[----:B------:R-:W-:Y:S01]  /*08e0*/  FFMA R10, R11, R10, R12 ;  /* 0x0000000a0b0a7223 */ /* 0x000fe2000000000c */
[----:B------:R-:W-:Y:S02]  /*08f0*/  HADD2.F32 R6, -RZ, R4.H0_H0 ;  /* 0x20000004ff067230 */ /* 0x000fe40000004100 */
[----:B------:R-:W-:-:S03]  /*0900*/  HADD2.F32 R23, -RZ, R23.H0_H0 ;  /* 0x20000017ff177230 */ /* 0x000fc60000004100 */
[----:B------:R-:W-:Y:S01]  /*0910*/  FFMA R6, R21, R6, R10 ;  /* 0x0000000615067223 */ /* 0x000fe2000000000a */
[----:B------:R-:W-:-:S05]  /*0920*/  HADD2.F32 R22, -RZ, R8.H0_H0 ;  /* 0x20000008ff167230 */ /* 0x000fca0000004100 */
[----:B------:R-:W-:-:S07]  /*0930*/  FFMA R22, R23, R22, R6 ;  /* 0x0000001617167223 */ /* 0x000fce0000000006 */
.L_x_3:
[----:B------:R-:W-:Y:S05]  /*0940*/  @!P1 BRA `(.L_x_0) ;  /* 0x0000000000809947 */ /* 0x000fea0003800000 */
[----:B------:R-:W0:Y:S01]  /*0950*/  LDC.64 R6, c[0x0][0x388] ;  /* 0x0000e200ff067b82 */ /* 0x000e220000000a00 */
[----:B------:R-:W-:Y:S02]  /*0960*/  ISETP.NE.AND P0, PT, R13, 0x1, PT ;  /* 0x000000010d00780c */ /* 0x000fe40003f05270 */
[----:B------:R-:W-:-:S04]  /*0970*/  LOP3.LUT R14, R14, 0x1, RZ, 0xc0, !PT ;  /* 0x000000010e0e7812 */ /* 0x000fc800078ec0ff */
[----:B------:R-:W-:Y:S01]  /*0980*/  ISETP.NE.U32.AND P1, PT, R14, 0x1, PT ;  /* 0x000000010e00780c */ /* 0x000fe20003f25070 */
[----:B------:R-:W1:Y:S06]  /*0990*/  LDC.64 R8, c[0x0][0x380] ;  /* 0x0000e000ff087b82 */ /* 0x000e6c0000000a00 */
[C---:B------:R-:W-:Y:S01]  /*09a0*/  @P0 IMAD R13, R17.reuse, R15, R18 ;  /* 0x0000000f110d0224 */ /* 0x040fe200078e0212 */
[----:B------:R-:W-:Y:S01]  /*09b0*/  @P0 IADD3 R11, PT, PT, R20, R17, RZ ;  /* 0x00000011140b0210 */ /* 0x000fe20007ffe0ff */
[----:B------:R-:W2:Y:S01]  /*09c0*/  LDC.64 R4, c[0x0][0x380] ;  /* 0x0000e000ff047b82 */ /* 0x000ea20000000a00 */
[----:B------:R-:W-:-:S07]  /*09d0*/  @P0 IADD3 R17, PT, PT, R17, 0x2, RZ ;  /* 0x0000000211110810 */ /* 0x000fce0007ffe0ff */
[----:B------:R-:W3:Y:S01]  /*09e0*/  LDC.64 R2, c[0x0][0x388] ;  /* 0x0000e200ff027b82 */ /* 0x000ee20000000a00 */
[----:B0-----:R-:W-:Y:S01]  /*09f0*/  @P0 IMAD.WIDE R6, R13, 0x2, R6 ;  /* 0x000000020d060825 */ /* 0x001fe200078e0206 */
[----:B------:R-:W-:-:S03]  /*0a00*/  @!P1 IADD3 R13, PT, PT, R20, R17, RZ ;  /* 0x00000011140d9210 */ /* 0x000fc60007ffe0ff */
[----:B------:R-:W-:Y:S02]  /*0a10*/  @!P1 IMAD R17, R17, R15, R18 ;  /* 0x0000000f11119224 */ /* 0x000fe400078e0212 */
[----:B-1----:R-:W-:-:S04]  /*0a20*/  @P0 IMAD.WIDE R8, R11, 0x2, R8 ;  /* 0x000000020b080825 */ /* 0x002fc800078e0208 */
[----:B------:R-:W-:Y:S01]  /*0a30*/  @P0 IMAD.WIDE R10, R15, 0x2, R6 ;  /* 0x000000020f0a0825 */ /* 0x000fe200078e0206 */
[----:B------:R-:W4:Y:S04]  /*0a40*/  @P0 LDG.E.U16.CONSTANT R12, desc[UR4][R8.64] ;  /* 0x00000004080c0981 */ /* 0x000f28000c1e9500 */
[----:B------:R-:W5:Y:S01]  /*0a50*/  @P0 LDG.E.U16.CONSTANT R6, desc[UR4][R6.64] ;  /* 0x0000000406060981 */ /* 0x000f62000c1e9500 */
[----:B--2---:R-:W-:-:S03]  /*0a60*/  @!P1 IMAD.WIDE R4, R13, 0x2, R4 ;  /* 0x000000020d049825 */ /* 0x004fc600078e0204 */
[----:B------:R-:W2:Y:S01]  /*0a70*/  @P0 LDG.E.U16.CONSTANT R14, desc[UR4][R8.64+0x2] ;  /* 0x00000204080e0981 */ /* 0x000ea2000c1e9500 */
[----:B---3--:R-:W-:-:S03]  /*0a80*/  @!P1 IMAD.WIDE R2, R17, 0x2, R2 ;  /* 0x0000000211029825 */ /* 0x008fc600078e0202 */
[----:B------:R-:W3:Y:S04]  /*0a90*/  @P0 LDG.E.U16.CONSTANT R10, desc[UR4][R10.64] ;  /* 0x000000040a0a0981 */ /* 0x000ee8000c1e9500 */
[----:B------:R-:W3:Y:S04]  /*0aa0*/  @!P1 LDG.E.U16.CONSTANT R4, desc[UR4][R4.64] ;  /* 0x0000000404049981 */ /* 0x000ee8000c1e9500 */
[----:B------:R-:W3:Y:S01]  /*0ab0*/  @!P1 LDG.E.U16.CONSTANT R2, desc[UR4][R2.64] ;  /* 0x0000000402029981 */ /* 0x000ee2000c1e9500 */
[----:B----4-:R-:W-:Y:S02]  /*0ac0*/  @P0 HADD2.F32 R13, -RZ, R12.H0_H0 ;  /* 0x2000000cff0d0230 */ /* 0x010fe40000004100 */
[----:B-----5:R-:W-:-:S02]  /*0ad0*/  @P0 HADD2.F32 R12, -RZ, R6.H0_H0 ;  /* 0x20000006ff0c0230 */ /* 0x020fc40000004100 */
[----:B--2---:R-:W-:-:S03]  /*0ae0*/  @P0 HADD2.F32 R15, -RZ, R14.H0_H0 ;  /* 0x2000000eff0f0230 */ /* 0x004fc60000004100 */
[----:B------:R-:W-:Y:S01]  /*0af0*/  @P0 FFMA R12, R13, R12, R22 ;  /* 0x0000000c0d0c0223 */ /* 0x000fe20000000016 */
[----:B---3--:R-:W-:Y:S02]  /*0b00*/  @P0 HADD2.F32 R14, -RZ, R10.H0_H0 ;  /* 0x2000000aff0e0230 */ /* 0x008fe40000004100 */
[----:B------:R-:W-:-:S03]  /*0b10*/  @!P1 HADD2.F32 R7, -RZ, R4.H0_H0 ;  /* 0x20000004ff079230 */ /* 0x000fc60000004100 */
[----:B------:R-:W-:Y:S01]  /*0b20*/  @P0 FFMA R22, R15, R14, R12 ;  /* 0x0000000e0f160223 */ /* 0x000fe2000000000c */
[----:B------:R-:W-:-:S05]  /*0b30*/  @!P1 HADD2.F32 R6, -RZ, R2.H0_H0 ;  /* 0x20000002ff069230 */ /* 0x000fca0000004100 */
[----:B------:R-:W-:-:S07]  /*0b40*/  @!P1 FFMA R22, R7, R6, R22 ;  /* 0x0000000607169223 */ /* 0x000fce0000000016 */
.L_x_0:
[----:B------:R-:W0:Y:S08]  /*0b50*/  LDC.64 R2, c[0x0][0x398] ;  /* 0x0000e600ff027b82 */ /* 0x000e300000000a00 */
[----:B------:R-:W1:Y:S01]  /*0b60*/  LDC.64 R4, c[0x0][0x390] ;  /* 0x0000e400ff047b82 */ /* 0x000e620000000a00 */
[----:B0-----:R-:W2:Y:S01]  /*0b70*/  LDG.E.CONSTANT R3, desc[UR4][R2.64] ;  /* 0x0000000402037981 */ /* 0x001ea2000c1e9900 */
[C---:B------:R-:W-:Y:S01]  /*0b80*/  ISETP.NE.AND P0, PT, R0.reuse, RZ, PT ;  /* 0x000000ff0000720c */ /* 0x040fe20003f05270 */
[----:B-1----:R-:W-:-:S04]  /*0b90*/  IMAD.WIDE R4, R0, 0x4, R4 ;  /* 0x0000000400047825 */ /* 0x002fc800078e0204 */
[----:B--2---:R-:W-:-:S05]  /*0ba0*/  FMUL R7, R3, R22 ;  /* 0x0000001603077220 */ /* 0x004fca0000400000 */
[----:B------:R0:W-:Y:S03]  /*0bb0*/  STG.E desc[UR4][R4.64], R7 ;  /* 0x0000000704007986 */ /* 0x0001e6000c101904 */
[----:B------:R-:W-:Y:S05]  /*0bc0*/  @P0 EXIT ;  /* 0x000000000000094d */ /* 0x000fea0003800000 */
[----:B------:R-:W1:Y:S01]  /*0bd0*/  LDC.64 R2, c[0x0][0x3b0] ;  /* 0x0000ec00ff027b82 */ /* 0x000e620000000a00 */
[----:B------:R-:W-:-:S05]  /*0be0*/  HFMA2 R0, -RZ, RZ, 0, 5.9604644775390625e-08 ;  /* 0x00000001ff007431 */ /* 0x000fca00000001ff */
[----:B-1----:R-:W-:Y:S01]  /*0bf0*/  STG.E.U8 desc[UR4][R2.64], R0 ;  /* 0x0000000002007986 */ /* 0x002fe2000c101104 */
[----:B------:R-:W-:Y:S05]  /*0c00*/  EXIT ;  /* 0x000000000000794d */ /* 0x000fea0003800000 */
.L_x_4:
[----:B------:R-:W-:-:S00]  /*0c10*/  BRA `(.L_x_4) ;  /* 0xfffffffc00fc7947 */ /* 0x000fc0000383ffff */
[----:B------:R-:W-:-:S00]  /*0c20*/  NOP ;  /* 0x0000000000007918 */ /* 0x000fc00000000000 */
        /* <DEDUP_REMOVED lines=13> */
.L_x_17:


//--------------------- .text._Z28test_tensor_core_gemm_kernelPK6__halfS1_PfiiiP16TensorTestResult --------------------------
	.section	.text._Z28test_tensor_core_gemm_kernelPK6__halfS1_PfiiiP16TensorTestResult,"ax",@progbits
	.align	128
        .global         _Z28test_tensor_core_gemm_kernelPK6__halfS1_PfiiiP16TensorTestResult
        .type           _Z28test_tensor_core_gemm_kernelPK6__halfS1_PfiiiP16TensorTestResult,@function
        .size           _Z28test_tensor_core_gemm_kernelPK6__halfS1_PfiiiP16TensorTestResult,(.L_x_18 - _Z28test_tensor_core_gemm_kernelPK6__halfS1_PfiiiP16TensorTestResult)
        .other          _Z28test_tensor_core_gemm_kernelPK6__halfS1_PfiiiP16TensorTestResult,@"STO_CUDA_ENTRY STV_DEFAULT"
_Z28test_tensor_core_gemm_kernelPK6__halfS1_PfiiiP16TensorTestResult:
.text._Z28test_tensor_core_gemm_kernelPK6__halfS1_PfiiiP16TensorTestResult:
[----:B------:R-:W-:Y:S01]  /*0000*/  LDC R1, c[0x0][0x37c] ;  /* 0x0000df00ff017b82 */ /* 0x000fe20000000800 */
[----:B------:R-:W0:Y:S07]  /*0010*/  S2R R3, SR_TID.X ;  /* 0x0000000000037919 */ /* 0x000e2e0000002100 */
[----:B------:R-:W0:Y:S01]  /*0020*/  S2UR UR8, SR_CTAID.X ;  /* 0x00000000000879c3 */ /* 0x000e220000002500 */
[----:B------:R-:W1:Y:S01]  /*0030*/  LDCU UR10, c[0x0][0x3a0] ;  /* 0x00007400ff0a77ac */ /* 0x000e620008000800 */
[----:B------:R-:W-:Y:S01]  /*0040*/  CS2R R14, SRZ ;  /* 0x00000000000e7805 */ /* 0x000fe2000001ff00 */
[----:B------:R-:W2:Y:S01]  /*0050*/  S2R R5, SR_TID.Y ;  /* 0x0000000000057919 */ /* 0x000ea20000002200 */
[----:B------:R-:W-:-:S02]  /*0060*/  CS2R R12, SRZ ;  /* 0x00000000000c7805 */ /* 0x000fc4000001ff00 */
[----:B------:R-:W-:Y:S02]  /*0070*/  CS2R R10, SRZ ;  /* 0x00000000000a7805 */ /* 0x000fe4000001ff00 */
[----:B------:R-:W-:Y:S01]  /*0080*/  CS2R R8, SRZ ;  /* 0x0000000000087805 */ /* 0x000fe2000001ff00 */
[----:B------:R-:W3:Y:S01]  /*0090*/  LDCU.64 UR6, c[0x0][0x358] ;  /* 0x00006b00ff0677ac */ /* 0x000ee20008000a00 */
[----:B------:R-:W0:Y:S08]  /*00a0*/  LDC R22, c[0x0][0x360] ;  /* 0x0000d800ff167b82 */ /* 0x000e300000000800 */
[----:B------:R-:W2:Y:S01]  /*00b0*/  S2UR UR9, SR_CTAID.Y ;  /* 0x00000000000979c3 */ /* 0x000ea20000002600 */
[----:B-1----:R-:W-:-:S07]  /*00c0*/  UISETP.GE.AND UP0, UPT, UR10, 0x1, UPT ;  /* 0x000000010a00788c */ /* 0x002fce000bf06270 */
[----:B------:R-:W2:Y:S01]  /*00d0*/  LDC R0, c[0x0][0x364] ;  /* 0x0000d900ff007b82 */ /* 0x000ea20000000800 */
[----:B0-----:R-:W-:-:S05]  /*00e0*/  IMAD R22, R22, UR8, R3 ;  /* 0x0000000816167c24 */ /* 0x001fca000f8e0203 */
[----:B------:R-:W-:Y:S01]  /*00f0*/  SHF.R.U32.HI R22, RZ, 0x5, R22 ;  /* 0x00000005ff167819 */ /* 0x000fe20000011616 */
[----:B--2---:R-:W-:Y:S01]  /*0100*/  IMAD R0, R0, UR9, R5 ;  /* 0x0000000900007c24 */ /* 0x004fe2000f8e0205 */
[----:B---3--:R-:W-:Y:S06]  /*0110*/  BRA.U !UP0, `(.L_x_5) ;  /* 0x0000000d089c7547 */ /* 0x008fec000b800000 */
[----:B------:R-:W0:Y:S01]  /*0120*/  LDCU.64 UR12, c[0x0][0x398] ;  /* 0x00007300ff0c77ac */ /* 0x000e220008000a00 */
[----:B------:R-:W-:Y:S02]  /*0130*/  IMAD.SHL.U32 R6, R0, 0x10, RZ ;  /* 0x0000001000067824 */ /* 0x000fe400078e00ff */
[----:B------:R-:W-:Y:S01]  /*0140*/  IMAD.SHL.U32 R20, R22, 0x10, RZ ;  /* 0x0000001016147824 */ /* 0x000fe200078e00ff */
[----:B------:R-:W-:Y:S01]  /*0150*/  UISETP.GE.U32.AND UP0, UPT, UR10, 0x31, UPT ;  /* 0x000000310a00788c */ /* 0x000fe2000bf06070 */
[----:B------:R-:W-:Y:S01]  /*0160*/  IMAD.MOV.U32 R7, RZ, RZ, RZ ;  /* 0x000000ffff077224 */ /* 0x000fe200078e00ff */
[----:B------:R-:W-:Y:S01]  /*0170*/  UIADD3 UR4, UPT, UPT, UR10, -0x1, URZ ;  /* 0xffffffff0a047890 */ /* 0x000fe2000fffe0ff */
[----:B------:R-:W-:Y:S01]  /*0180*/  IMAD.MOV.U32 R15, RZ, RZ, RZ ;  /* 0x000000ffff0f7224 */ /* 0x000fe200078e00ff */
[----:B------:R-:W1:Y:S02]  /*0190*/  LDCU.64 UR14, c[0x0][0x388] ;  /* 0x00007100ff0e77ac */ /* 0x000e640008000a00 */
[----:B------:R-:W-:-:S04]  /*01a0*/  ULEA.HI UR4, UR4, 0x1, URZ, 0x1c ;  /* 0x0000000104047891 */ /* 0x000fc8000f8fe0ff */
[----:B------:R-:W-:Y:S01]  /*01b0*/  ULOP3.LUT UR5, UR4, 0x3, URZ, 0xc0, !UPT ;  /* 0x0000000304057892 */ /* 0x000fe2000f8ec0ff */
[----:B0-----:R-:W-:-:S05]  /*01c0*/  IMAD.U32 R16, RZ, RZ, UR13 ;  /* 0x0000000dff107e24 */ /* 0x001fca000f8e00ff */
[----:B------:R-:W-:-:S04]  /*01d0*/  ISETP.GE.AND P0, PT, R6, R16, PT ;  /* 0x000000100600720c */ /* 0x000fc80003f06270 */
[C---:B------:R-:W-:Y:S01]  /*01e0*/  ISETP.LT.AND P0, PT, R20.reuse, UR12, !P0 ;  /* 0x0000000c14007c0c */ /* 0x040fe2000c701270 */
[----:B------:R-:W-:Y:S01]  /*01f0*/  IMAD R20, R20, UR10, RZ ;  /* 0x0000000a14147c24 */ /* 0x000fe2000f8e02ff */
[----:B-1----:R-:W-:Y:S11]  /*0200*/  BRA.U !UP0, `(.L_x_6) ;  /* 0x00000009089c7547 */ /* 0x002ff6000b800000 */
[----:B------:R-:W-:Y:S01]  /*0210*/  ULOP3.LUT UR4, UR4, 0x1ffffffc, URZ, 0xc0, !UPT ;  /* 0x1ffffffc04047892 */ /* 0x000fe2000f8ec0ff */
[----:B------:R-:W-:Y:S01]  /*0220*/  BSSY.RECONVERGENT B0, `(.L_x_6) ;  /* 0x00000a5000007945 */ /* 0x000fe20003800200 */
[C---:B------:R-:W-:Y:S01]  /*0230*/  IMAD R21, R16.reuse, 0x30, RZ ;  /* 0x0000003010157824 */ /* 0x040fe200078e02ff */
[----:B------:R-:W-:Y:S01]  /*0240*/  CS2R R14, SRZ ;  /* 0x00000000000e7805 */ /* 0x000fe2000001ff00 */
[----:B------:R-:W-:Y:S01]  /*0250*/  UIADD3 UR4, UPT, UPT, -UR4, URZ, URZ ;  /* 0x000000ff04047290 */ /* 0x000fe2000fffe1ff */
[C---:B------:R-:W-:Y:S01]  /*0260*/  IMAD.SHL.U32 R23, R16.reuse, 0x20, RZ ;  /* 0x0000002010177824 */ /* 0x040fe200078e00ff */
[----:B------:R-:W-:Y:S01]  /*0270*/  CS2R R12, SRZ ;  /* 0x00000000000c7805 */ /* 0x000fe2000001ff00 */
[----:B------:R-:W-:Y:S01]  /*0280*/  IMAD.SHL.U32 R2, R16, 0x10, RZ ;  /* 0x0000001010027824 */ /* 0x000fe200078e00ff */
[----:B------:R-:W-:Y:S01]  /*0290*/  CS2R R10, SRZ ;  /* 0x00000000000a7805 */ /* 0x000fe2000001ff00 */
[----:B------:R-:W-:Y:S01]  /*02a0*/  IMAD.MOV.U32 R3, RZ, RZ, RZ ;  /* 0x000000ffff037224 */ /* 0x000fe200078e00ff */
[----:B------:R-:W-:Y:S01]  /*02b0*/  CS2R R8, SRZ ;  /* 0x0000000000087805 */ /* 0x000fe2000001ff00 */
[----:B------:R-:W-:Y:S01]  /*02c0*/  IMAD.MOV.U32 R4, RZ, RZ, R20 ;  /* 0x000000ffff047224 */ /* 0x000fe200078e0014 */
[----:B------:R-:W0:Y:S01]  /*02d0*/  LDCU UR16, c[0x0][0x39c] ;  /* 0x00007380ff1077ac */ /* 0x000e220008000800 */
[----:B------:R-:W-:-:S02]  /*02e0*/  IMAD.MOV.U32 R7, RZ, RZ, RZ ;  /* 0x000000ffff077224 */ /* 0x000fc400078e00ff */
[----:B------:R-:W-:Y:S01]  /*02f0*/  IMAD.U32 R5, RZ, RZ, UR4 ;  /* 0x00000004ff057e24 */ /* 0x000fe2000f8e00ff */
[----:B------:R-:W1:Y:S06]  /*0300*/  LDCU.64 UR10, c[0x0][0x388] ;  /* 0x00007100ff0a77ac */ /* 0x000e6c0008000a00 */
.L_x_11:
[----:B------:R-:W-:Y:S05]  /*0310*/  @!P0 BRA `(.L_x_7) ;  /* 0x0000000000888947 */ /* 0x000fea0003800000 */
[----:B------:R-:W2:Y:S01]  /*0320*/  S2R R16, SR_LANEID ;  /* 0x0000000000107919 */ /* 0x000ea20000000000 */
[----:B------:R-:W3:Y:S01]  /*0330*/  LDC R31, c[0x0][0x3a0] ;  /* 0x0000e800ff1f7b82 */ /* 0x000ee20000000800 */
[----:B------:R-:W-:Y:S01]  /*0340*/  IMAD.MOV.U32 R17, RZ, RZ, RZ ;  /* 0x000000ffff117224 */ /* 0x000fe200078e00ff */
[----:B------:R-:W-:-:S06]  /*0350*/  IADD3 R28, P1, PT, R6, R3, RZ ;  /* 0x00000003061c7210 */ /* 0x000fcc0007f3e0ff */
[----:B------:R-:W4:Y:S08]  /*0360*/  LDC R29, c[0x0][0x39c] ;  /* 0x0000e700ff1d7b82 */ /* 0x000f300000000800 */
[----:B------:R-:W5:Y:S01]  /*0370*/  LDC.64 R24, c[0x0][0x380] ;  /* 0x0000e000ff187b82 */ /* 0x000f620000000a00 */
[----:B---3--:R-:W-:Y:S02]  /*0380*/  SHF.R.U32.HI R18, RZ, 0x1, R31 ;  /* 0x00000001ff127819 */ /* 0x008fe4000001161f */
[----:B--2---:R-:W-:-:S02]  /*0390*/  SHF.R.U32.HI R27, RZ, 0x2, R16 ;  /* 0x00000002ff1b7819 */ /* 0x004fc40000011610 */
[----:B------:R-:W-:Y:S02]  /*03a0*/  LOP3.LUT R16, R16, 0x3, RZ, 0xc0, !PT ;  /* 0x0000000310107812 */ /* 0x000fe400078ec0ff */
[----:B----4-:R-:W-:-:S03]  /*03b0*/  SHF.R.U32.HI R26, RZ, 0x1, R29 ;  /* 0x00000001ff1a7819 */ /* 0x010fc6000001161d */
[----:B------:R-:W-:-:S04]  /*03c0*/  IMAD.WIDE.U32 R18, R27, R18, R16 ;  /* 0x000000121b127225 */ /* 0x000fc800078e0010 */
[----:B------:R-:W-:Y:S01]  /*03d0*/  IMAD.WIDE.U32 R16, R27, R26, R16 ;  /* 0x0000001a1b107225 */ /* 0x000fe200078e0010 */
[----:B------:R-:W-:Y:S02]  /*03e0*/  LEA.HI.X.SX32 R27, R3, RZ, 0x1, P1 ;  /* 0x000000ff031b7211 */ /* 0x000fe400008f0eff */
[----:B-1----:R-:W-:Y:S01]  /*03f0*/  LEA R35, P1, R28, UR10, 0x1 ;  /* 0x0000000a1c237c11 */ /* 0x002fe2000f8208ff */
[----:B-----5:R-:W-:-:S03]  /*0400*/  IMAD.WIDE.U32 R24, R4, 0x2, R24 ;  /* 0x0000000204187825 */ /* 0x020fc600078e0018 */
[----:B------:R-:W-:Y:S02]  /*0410*/  LEA.HI.X R27, R28, UR11, R27, 0x1, P1 ;  /* 0x0000000b1c1b7c11 */ /* 0x000fe400088f0c1b */
[----:B------:R-:W-:Y:S02]  /*0420*/  LEA R32, P1, R18, R24, 0x2 ;  /* 0x0000001812207211 */ /* 0x000fe400078210ff */
[----:B------:R-:W-:Y:S02]  /*0430*/  LEA R34, P2, R16, R35, 0x2 ;  /* 0x0000002310227211 */ /* 0x000fe400078410ff */
[----:B------:R-:W-:Y:S02]  /*0440*/  LEA.HI.X R33, R18, R25, R19, 0x2, P1 ;  /* 0x0000001912217211 */ /* 0x000fe400008f1413 */
[----:B------:R-:W-:Y:S01]  /*0450*/  LEA.HI.X R35, R16, R27, R17, 0x2, P2 ;  /* 0x0000001b10237211 */ /* 0x000fe200010f1411 */
[----:B------:R-:W-:Y:S02]  /*0460*/  IMAD.WIDE.U32 R30, R31, 0x10, R32 ;  /* 0x000000101f1e7825 */ /* 0x000fe400078e0020 */
[----:B------:R-:W2:Y:S02]  /*0470*/  LDG.E R16, desc[UR6][R32.64] ;  /* 0x0000000620107981 */ /* 0x000ea4000c1e1900 */
[----:B------:R-:W-:-:S02]  /*0480*/  IMAD.WIDE.U32 R28, R29, 0x10, R34 ;  /* 0x000000101d1c7825 */ /* 0x000fc400078e0022 */
[----:B------:R-:W2:Y:S04]  /*0490*/  LDG.E R24, desc[UR6][R34.64] ;  /* 0x0000000622187981 */ /* 0x000ea8000c1e1900 */
[----:B------:R-:W2:Y:S04]  /*04a0*/  LDG.E R25, desc[UR6][R34.64+0x10] ;  /* 0x0000100622197981 */ /* 0x000ea8000c1e1900 */
[----:B------:R-:W2:Y:S04]  /*04b0*/  LDG.E R18, desc[UR6][R32.64+0x10] ;  /* 0x0000100620127981 */ /* 0x000ea8000c1e1900 */
[----:B------:R-:W2:Y:S04]  /*04c0*/  LDG.E R17, desc[UR6][R30.64] ;  /* 0x000000061e117981 */ /* 0x000ea8000c1e1900 */
[----:B------:R-:W2:Y:S04]  /*04d0*/  LDG.E R19, desc[UR6][R30.64+0x10] ;  /* 0x000010061e137981 */ /* 0x000ea8000c1e1900 */
[----:B------:R-:W3:Y:S04]  /*04e0*/  LDG.E R26, desc[UR6][R28.64] ;  /* 0x000000061c1a7981 */ /* 0x000ee8000c1e1900 */
[----:B------:R-:W3:Y:S01]  /*04f0*/  LDG.E R27, desc[UR6][R28.64+0x10] ;  /* 0x000010061c1b7981 */ /* 0x000ee2000c1e1900 */
[----:B------:R-:W-:Y:S05]  /*0500*/  WARPSYNC.ALL ;  /* 0x0000000000007948 */ /* 0x000fea0003800000 */
[C---:B--2---:R-:W-:Y:S08]  /*0510*/  HMMA.16816.F32 R8, R16.reuse, R24, R8 ;  /* 0x000000181008723c */ /* 0x044ff00000001808 */
[----:B---3--:R-:W-:-:S15]  /*0520*/  HMMA.16816.F32 R12, R16, R26, R12 ;  /* 0x0000001a100c723c */ /* 0x008fde000000180c */
[----:B------:R-:W-:-:S05]  /*0530*/  NOP ;  /* 0x0000000000007918 */ /* 0x000fca0000000000 */
.L_x_7:
        /* <DEDUP_REMOVED lines=35> */
.L_x_8:
        /* <DEDUP_REMOVED lines=35> */
.L_x_9:
        /* <DEDUP_REMOVED lines=35> */
.L_x_10:
[----:B------:R-:W-:Y:S02]  /*0bd0*/  VIADD R5, R5, 0x4 ;  /* 0x0000000405057836 */ /* 0x000fe40000000000 */
[----:B0-----:R-:W-:Y:S02]  /*0be0*/  IMAD.U32 R16, RZ, RZ, UR16 ;  /* 0x00000010ff107e24 */ /* 0x001fe4000f8e00ff */
[----:B------:R-:W-:Y:S01]  /*0bf0*/  VIADD R7, R7, 0x40 ;  /* 0x0000004007077836 */ /* 0x000fe20000000000 */
[----:B------:R-:W-:Y:S01]  /*0c00*/  ISETP.NE.AND P1, PT, R5, RZ, PT ;  /* 0x000000ff0500720c */ /* 0x000fe20003f25270 */
[----:B------:R-:W-:Y:S02]  /*0c10*/  VIADD R4, R4, 0x40 ;  /* 0x0000004004047836 */ /* 0x000fe40000000000 */
[C---:B------:R-:W-:Y:S02]  /*0c20*/  IMAD R21, R16.reuse, 0x40, R21 ;  /* 0x0000004010157824 */ /* 0x040fe400078e0215 */
[----:B------:R-:W-:-:S02]  /*0c30*/  IMAD R23, R16, 0x40, R23 ;  /* 0x0000004010177824 */ /* 0x000fc400078e0217 */
[C---:B------:R-:W-:Y:S02]  /*0c40*/  IMAD R2, R16.reuse, 0x40, R2 ;  /* 0x0000004010027824 */ /* 0x040fe400078e0202 */
[----:B------:R-:W-:-:S04]  /*0c50*/  IMAD R3, R16, 0x40, R3 ;  /* 0x0000004010037824 */ /* 0x000fc800078e0203 */
[----:B------:R-:W-:Y:S05]  /*0c60*/  @P1 BRA `(.L_x_11) ;  /* 0xfffffff400a81947 */ /* 0x000fea000383ffff */
[----:B-1----:R-:W-:Y:S05]  /*0c70*/  BSYNC.RECONVERGENT B0 ;  /* 0x0000000000007941 */ /* 0x002fea0003800200 */
.L_x_6:
[----:B------:R-:W-:Y:S01]  /*0c80*/  UISETP.NE.AND UP0, UPT, UR5, URZ, UPT ;  /* 0x000000ff0500728c */ /* 0x000fe2000bf05270 */
[----:B------:R-:W-:Y:S08]  /*0c90*/  BSSY.RECONVERGENT B0, `(.L_x_5) ;  /* 0x000002f000007945 */ /* 0x000ff00003800200 */
[----:B------:R-:W-:Y:S05]  /*0ca0*/  BRA.U !UP0, `(.L_x_12) ;  /* 0x0000000108b47547 */ /* 0x000fea000b800000 */
[----:B------:R-:W-:Y:S01]  /*0cb0*/  UIADD3 UR4, UPT, UPT, -UR5, URZ, URZ ;  /* 0x000000ff05047290 */ /* 0x000fe2000fffe1ff */
[----:B------:R-:W-:Y:S02]  /*0cc0*/  IMAD R3, R7, R16, RZ ;  /* 0x0000001007037224 */ /* 0x000fe400078e02ff */
[----:B------:R-:W-:-:S03]  /*0cd0*/  IMAD.IADD R7, R20, 0x1, R7 ;  /* 0x0000000114077824 */ /* 0x000fc600078e0207 */
[----:B------:R-:W-:-:S07]  /*0ce0*/  IMAD.U32 R23, RZ, RZ, UR4 ;  /* 0x00000004ff177e24 */ /* 0x000fce000f8e00ff */
.L_x_14:
[----:B------:R-:W0:Y:S01]  /*0cf0*/  LDC R2, c[0x0][0x39c] ;  /* 0x0000e700ff027b82 */ /* 0x000e220000000800 */
[----:B------:R-:W-:-:S05]  /*0d00*/  VIADD R23, R23, 0x1 ;  /* 0x0000000117177836 */ /* 0x000fca0000000000 */
[----:B------:R-:W-:Y:S01]  /*0d10*/  ISETP.NE.AND P1, PT, R23, RZ, PT ;  /* 0x000000ff1700720c */ /* 0x000fe20003f25270 */
[----:B------:R-:W-:-:S12]  /*0d20*/  @!P0 BRA `(.L_x_13) ;  /* 0x0000000000888947 */ /* 0x000fd80003800000 */
[----:B------:R-:W1:Y:S01]  /*0d30*/  S2R R18, SR_LANEID ;  /* 0x0000000000127919 */ /* 0x000e620000000000 */
[----:B------:R-:W2:Y:S01]  /*0d40*/  LDC R25, c[0x0][0x3a0] ;  /* 0x0000e800ff197b82 */ /* 0x000ea20000000800 */
[----:B------:R-:W-:Y:S01]  /*0d50*/  IADD3 R27, P2, PT, R6, R3, RZ ;  /* 0x00000003061b7210 */ /* 0x000fe20007f5e0ff */
[----:B------:R-:W-:-:S03]  /*0d60*/  IMAD.MOV.U32 R19, RZ, RZ, RZ ;  /* 0x000000ffff137224 */ /* 0x000fc600078e00ff */
[----:B------:R-:W-:Y:S02]  /*0d70*/  LEA.HI.X.SX32 R20, R3, RZ, 0x1, P2 ;  /* 0x000000ff03147211 */ /* 0x000fe400010f0eff */
[C---:B------:R-:W-:Y:S01]  /*0d80*/  LEA R21, P2, R27.reuse, UR14, 0x1 ;  /* 0x0000000e1b157c11 */ /* 0x040fe2000f8408ff */
[----:B------:R-:W3:Y:S03]  /*0d90*/  LDC R29, c[0x0][0x39c] ;  /* 0x0000e700ff1d7b82 */ /* 0x000ee60000000800 */
[----:B------:R-:W-:-:S05]  /*0da0*/  LEA.HI.X R27, R27, UR15, R20, 0x1, P2 ;  /* 0x0000000f1b1b7c11 */ /* 0x000fca00090f0c14 */
[----:B------:R-:W4:Y:S01]  /*0db0*/  LDC.64 R4, c[0x0][0x380] ;  /* 0x0000e000ff047b82 */ /* 0x000f220000000a00 */
[----:B--2---:R-:W-:Y:S02]  /*0dc0*/  SHF.R.U32.HI R16, RZ, 0x1, R25 ;  /* 0x00000001ff107819 */ /* 0x004fe40000011619 */
[----:B-1----:R-:W-:Y:S02]  /*0dd0*/  SHF.R.U32.HI R31, RZ, 0x2, R18 ;  /* 0x00000002ff1f7819 */ /* 0x002fe40000011612 */
[----:B------:R-:W-:Y:S02]  /*0de0*/  LOP3.LUT R18, R18, 0x3, RZ, 0xc0, !PT ;  /* 0x0000000312127812 */ /* 0x000fe400078ec0ff */
[----:B---3--:R-:W-:-:S03]  /*0df0*/  SHF.R.U32.HI R24, RZ, 0x1, R29 ;  /* 0x00000001ff187819 */ /* 0x008fc6000001161d */
[----:B------:R-:W-:-:S04]  /*0e00*/  IMAD.WIDE.U32 R16, R31, R16, R18 ;  /* 0x000000101f107225 */ /* 0x000fc800078e0012 */
[----:B----4-:R-:W-:-:S04]  /*0e10*/  IMAD.WIDE.U32 R4, R7, 0x2, R4 ;  /* 0x0000000207047825 */ /* 0x010fc800078e0004 */
[----:B------:R-:W-:Y:S01]  /*0e20*/  IMAD.WIDE.U32 R18, R31, R24, R18 ;  /* 0x000000181f127225 */ /* 0x000fe200078e0012 */
        /* <DEDUP_REMOVED lines=18> */
.L_x_13:
[----:B0-----:R-:W-:Y:S02]  /*0f50*/  IMAD R3, R2, 0x10, R3 ;  /* 0x0000001002037824 */ /* 0x001fe400078e0203 */
[----:B------:R-:W-:Y:S01]  /*0f60*/  VIADD R7, R7, 0x10 ;  /* 0x0000001007077836 */ /* 0x000fe20000000000 */
[----:B------:R-:W-:Y:S06]  /*0f70*/  @P1 BRA `(.L_x_14) ;  /* 0xfffffffc005c1947 */ /* 0x000fec000383ffff */
.L_x_12:
[----:B------:R-:W-:Y:S05]  /*0f80*/  BSYNC.RECONVERGENT B0 ;  /* 0x0000000000007941 */ /* 0x000fea0003800200 */
.L_x_5:
[----:B------:R-:W0:Y:S01]  /*0f90*/  LDC.64 R4, c[0x0][0x398] ;  /* 0x0000e600ff047b82 */ /* 0x000e220000000a00 */
[----:B------:R-:W1:Y:S01]  /*0fa0*/  S2R R3, SR_TID.X ;  /* 0x0000000000037919 */ /* 0x000e620000002100 */
[----:B------:R-:W-:Y:S02]  /*0fb0*/  IMAD.SHL.U32 R2, R0, 0x10, RZ ;  /* 0x0000001000027824 */ /* 0x000fe400078e00ff */
[----:B------:R-:W-:Y:S01]  /*0fc0*/  IMAD.SHL.U32 R22, R22, 0x10, RZ ;  /* 0x0000001016167824 */ /* 0x000fe200078e00ff */
[----:B------:R-:W1:Y:S02]  /*0fd0*/  S2R R6, SR_TID.Y ;  /* 0x0000000000067919 */ /* 0x000e640000002200 */
[----:B0-----:R-:W-:-:S04]  /*0fe0*/  ISETP.GE.AND P0, PT, R2, R5, PT ;  /* 0x000000050200720c */ /* 0x001fc80003f06270 */
[----:B------:R-:W-:Y:S02]  /*0ff0*/  ISETP.GE.OR P0, PT, R22, R4, P0 ;  /* 0x000000041600720c */ /* 0x000fe40000706670 */
[----:B-1----:R-:W-:-:S04]  /*1000*/  LOP3.LUT R0, R3, UR8, R6, 0xfe, !PT ;  /* 0x0000000803007c12 */ /* 0x002fc8000f8efe06 */
[----:B------:R-:W-:-:S07]  /*1010*/  LOP3.LUT P1, RZ, R0, UR9, RZ, 0xfc, !PT ;  /* 0x0000000900ff7c12 */ /* 0x000fce000f82fcff */
[----:B------:R-:W-:Y:S06]  /*1020*/  @P0 BRA `(.L_x_15) ;  /* 0x0000000000500947 */ /* 0x000fec0003800000 */
[----:B------:R-:W0:Y:S01]  /*1030*/  S2R R3, SR_LANEID ;  /* 0x0000000000037919 */ /* 0x000e220000000000 */
[----:B------:R-:W1:Y:S01]  /*1040*/  LDCU.64 UR12, c[0x0][0x390] ;  /* 0x00007200ff0c77ac */ /* 0x000e620008000a00 */
[----:B------:R-:W-:Y:S01]  /*1050*/  IMAD R7, R22, R5, RZ ;  /* 0x0000000516077224 */ /* 0x000fe200078e02ff */
[----:B------:R-:W-:-:S04]  /*1060*/  SHF.R.U32.HI R19, RZ, 0x1, R5 ;  /* 0x00000001ff137819 */ /* 0x000fc80000011605 */
[----:B------:R-:W-:-:S05]  /*1070*/  IADD3 R0, P0, PT, R7, R2, RZ ;  /* 0x0000000207007210 */ /* 0x000fca0007f1e0ff */
[----:B------:R-:W-:Y:S01]  /*1080*/  IMAD.X R17, RZ, RZ, RZ, P0 ;  /* 0x000000ffff117224 */ /* 0x000fe200000e06ff */
[----:B-1----:R-:W-:Y:S02]  /*1090*/  LEA R7, P0, R0, UR12, 0x2 ;  /* 0x0000000c00077c11 */ /* 0x002fe4000f8010ff */
[----:B0-----:R-:W-:Y:S02]  /*10a0*/  LOP3.LUT R2, R3, 0x3, RZ, 0xc0, !PT ;  /* 0x0000000303027812 */ /* 0x001fe400078ec0ff */
[----:B------:R-:W-:Y:S01]  /*10b0*/  SHF.R.U32.HI R5, RZ, 0x2, R3 ;  /* 0x00000002ff057819 */ /* 0x000fe20000011603 */
[----:B------:R-:W-:-:S04]  /*10c0*/  IMAD.MOV.U32 R3, RZ, RZ, RZ ;  /* 0x000000ffff037224 */ /* 0x000fc800078e00ff */
[----:B------:R-:W-:Y:S01]  /*10d0*/  IMAD.WIDE.U32 R4, R5, R19, R2 ;  /* 0x0000001305047225 */ /* 0x000fe200078e0002 */
[----:B------:R-:W-:Y:S01]  /*10e0*/  LEA.HI.X R3, R0, UR13, R17, 0x2, P0 ;  /* 0x0000000d00037c11 */ /* 0x000fe200080f1411 */
[----:B------:R-:W-:Y:S05]  /*10f0*/  WARPSYNC.ALL ;  /* 0x0000000000007948 */ /* 0x000fea0003800000 */
[----:B------:R-:W-:-:S04]  /*1100*/  LEA R2, P0, R4, R7, 0x3 ;  /* 0x0000000704027211 */ /* 0x000fc800078018ff */
[----:B------:R-:W-:-:S03]  /*1110*/  LEA.HI.X R3, R4, R3, R5, 0x3, P0 ;  /* 0x0000000304037211 */ /* 0x000fc600000f1c05 */
[----:B------:R-:W-:Y:S02]  /*1120*/  IMAD.WIDE.U32 R4, R19, 0x40, R2 ;  /* 0x0000004013047825 */ /* 0x000fe400078e0002 */
[----:B------:R0:W-:Y:S04]  /*1130*/  STG.E.64 desc[UR6][R2.64], R8 ;  /* 0x0000000802007986 */ /* 0x0001e8000c101b06 */
[----:B------:R0:W-:Y:S04]  /*1140*/  STG.E.64 desc[UR6][R4.64], R10 ;  /* 0x0000000a04007986 */ /* 0x0001e8000c101b06 */
[----:B------:R0:W-:Y:S04]  /*1150*/  STG.E.64 desc[UR6][R2.64+0x20], R12 ;  /* 0x0000200c02007986 */ /* 0x0001e8000c101b06 */
[----:B------:R0:W-:Y:S02]  /*1160*/  STG.E.64 desc[UR6][R4.64+0x20], R14 ;  /* 0x0000200e04007986 */ /* 0x0001e4000c101b06 */
.L_x_15:
[----:B------:R-:W-:Y:S05]  /*1170*/  @P1 EXIT ;  /* 0x000000000000194d */ /* 0x000fea0003800000 */
[----:B0-----:R-:W0:Y:S01]  /*1180*/  LDC.64 R2, c[0x0][0x3a8] ;  /* 0x0000ea00ff027b82 */ /* 0x001e220000000a00 */
[----:B------:R-:W-:-:S05]  /*1190*/  IMAD.MOV.U32 R0, RZ, RZ, 0x1 ;  /* 0x00000001ff007424 */ /* 0x000fca00078e00ff */
[----:B0-----:R-:W-:Y:S01]  /*11a0*/  STG.E.U8 desc[UR6][R2.64], R0 ;  /* 0x0000000002007986 */ /* 0x001fe2000c101106 */
[----:B------:R-:W-:Y:S05]  /*11b0*/  EXIT ;  /* 0x000000000000794d */ /* 0x000fea0003800000 */
.L_x_16:
        /* <DEDUP_REMOVED lines=12> */
.L_x_18:


//--------------------- .nv.shared.reserved.0     --------------------------
	.section	.nv.shared.reserved.0,"aw",@nobits
	.weak		__nv_reservedSMEM_offset_0_alias
	.size		__nv_reservedSMEM_offset_0_alias, 0, 64
	.other		__nv_reservedSMEM_offset_0_alias,@"STO_CUDA_RESERVED_SHARED STV_DEFAULT"
__nv_reservedSMEM_offset_0_alias:
	.zero		0
	.zero		64


//--------------------- .nv.constant0._Z27test_mixed_precision_kernelPK6__halfS1_PfS2_iiiP16TensorTestResult --------------------------
	.section	.nv.constant0._Z27test_mixed_precision_kernelPK6__halfS1_PfS2_iiiP16TensorTestResult,"a",@progbits
	.sectionflags	@""
	.align	4
.nv.constant0._Z27test_mixed_precision_kernelPK6__halfS1_PfS2_iiiP16TensorTestResult:
	.zero		952


//--------------------- .nv.constant0._Z28test_tensor_core_gemm_kernelPK6__halfS1_PfiiiP16TensorTestResult --------------------------
	.section	.nv.constant0._Z28test_tensor_core_gemm_kernelPK6__halfS1_PfiiiP16TensorTestResult,"a",@progbits
	.sectionflags	@""
	.align	4
.nv.constant0._Z28test_tensor_core_gemm_kernelPK6__halfS1_PfiiiP16TensorTestResult:
	.zero		944


//--------------------- SYMBOLS --------------------------

	.type		.nv.reservedSmem.offset0,@object
	.size		.nv.reservedSmem.offset0,0x4
